//
// Generated by NVIDIA NVVM Compiler
//
// Compiler Build ID: CL-36424714
// Cuda compilation tools, release 13.0, V13.0.88
// Based on NVVM 20.0.0
//

.version 9.0
.target sm_100
.address_size 64

	// .globl	_Z5ZcalcPKfS0_PfS0_ifii
.const .align 4 .b8 s_H[484];
.extern .shared .align 16 .b8 Memory[];

.visible .entry _Z5ZcalcPKfS0_PfS0_ifii(
	.param .u64 .ptr .align 1 _Z5ZcalcPKfS0_PfS0_ifii_param_0,
	.param .u64 .ptr .align 1 _Z5ZcalcPKfS0_PfS0_ifii_param_1,
	.param .u64 .ptr .align 1 _Z5ZcalcPKfS0_PfS0_ifii_param_2,
	.param .u64 .ptr .align 1 _Z5ZcalcPKfS0_PfS0_ifii_param_3,
	.param .u32 _Z5ZcalcPKfS0_PfS0_ifii_param_4,
	.param .f32 _Z5ZcalcPKfS0_PfS0_ifii_param_5,
	.param .u32 _Z5ZcalcPKfS0_PfS0_ifii_param_6,
	.param .u32 _Z5ZcalcPKfS0_PfS0_ifii_param_7
)
{
	.reg .pred 	%p<33>;
	.reg .b32 	%r<181>;
	.reg .b32 	%f<180>;
	.reg .b64 	%rd<37>;

	ld.param.u64 	%rd5, [_Z5ZcalcPKfS0_PfS0_ifii_param_0];
	ld.param.u64 	%rd6, [_Z5ZcalcPKfS0_PfS0_ifii_param_1];
	ld.param.u64 	%rd4, [_Z5ZcalcPKfS0_PfS0_ifii_param_2];
	ld.param.u32 	%r70, [_Z5ZcalcPKfS0_PfS0_ifii_param_4];
	ld.param.u32 	%r71, [_Z5ZcalcPKfS0_PfS0_ifii_param_6];
	ld.param.u32 	%r72, [_Z5ZcalcPKfS0_PfS0_ifii_param_7];
	cvta.to.global.u64 	%rd1, %rd5;
	cvta.to.global.u64 	%rd2, %rd6;
	mov.u32 	%r1, %ntid.x;
	mov.u32 	%r73, %ctaid.x;
	mov.u32 	%r2, %tid.x;
	mad.lo.s32 	%r3, %r1, %r73, %r2;
	mov.u32 	%r4, %ntid.y;
	mov.u32 	%r74, %ctaid.y;
	mov.u32 	%r5, %tid.y;
	mad.lo.s32 	%r75, %r4, %r74, %r5;
	add.s32 	%r7, %r70, -1;
	shr.u32 	%r76, %r7, 31;
	add.s32 	%r77, %r7, %r76;
	shr.s32 	%r8, %r77, 1;
	add.s32 	%r9, %r7, %r1;
	and.b32  	%r10, %r77, -2;
	sub.s32 	%r78, %r71, %r10;
	setp.ge.s32 	%p2, %r3, %r78;
	sub.s32 	%r79, %r72, %r10;
	setp.ge.s32 	%p3, %r75, %r79;
	or.pred  	%p4, %p2, %p3;
	@%p4 bra 	$L__BB0_40;
	mad.lo.s32 	%r11, %r9, %r5, %r2;
	mul.wide.s32 	%rd7, %r11, 4;
	add.s64 	%rd8, %rd2, %rd7;
	ld.global.f32 	%f32, [%rd8];
	shl.b32 	%r81, %r11, 2;
	mov.u32 	%r82, Memory;
	add.s32 	%r12, %r82, %r81;
	st.shared.f32 	[%r12], %f32;
	sub.s32 	%r13, %r1, %r70;
	setp.le.u32 	%p5, %r2, %r13;
	@%p5 bra 	$L__BB0_3;
	add.s32 	%r83, %r11, %r7;
	mul.wide.s32 	%rd9, %r83, 4;
	add.s64 	%rd10, %rd2, %rd9;
	ld.global.f32 	%f33, [%rd10];
	shl.b32 	%r84, %r70, 2;
	add.s32 	%r85, %r12, %r84;
	st.shared.f32 	[%r85+-4], %f33;
$L__BB0_3:
	sub.s32 	%r14, %r4, %r70;
	setp.le.u32 	%p7, %r5, %r14;
	mov.pred 	%p32, 0;
	@%p7 bra 	$L__BB0_6;
	setp.le.u32 	%p9, %r2, %r13;
	add.s32 	%r86, %r7, %r5;
	mad.lo.s32 	%r15, %r86, %r9, %r2;
	mul.wide.s32 	%rd11, %r15, 4;
	add.s64 	%rd12, %rd2, %rd11;
	ld.global.f32 	%f34, [%rd12];
	shl.b32 	%r87, %r15, 2;
	add.s32 	%r16, %r82, %r87;
	st.shared.f32 	[%r16], %f34;
	@%p9 bra 	$L__BB0_6;
	add.s32 	%r89, %r15, %r7;
	mul.wide.s32 	%rd13, %r89, 4;
	add.s64 	%rd14, %rd2, %rd13;
	ld.global.f32 	%f35, [%rd14];
	shl.b32 	%r90, %r70, 2;
	add.s32 	%r91, %r16, %r90;
	st.shared.f32 	[%r91+-4], %f35;
	mov.pred 	%p32, -1;
$L__BB0_6:
	mul.lo.s32 	%r92, %r9, %r9;
	shl.b32 	%r93, %r92, 2;
	add.s32 	%r17, %r82, %r93;
	setp.le.u32 	%p11, %r2, %r13;
	mad.lo.s32 	%r18, %r71, %r75, %r3;
	mul.wide.s32 	%rd15, %r18, 4;
	add.s64 	%rd16, %rd1, %rd15;
	ld.global.f32 	%f36, [%rd16];
	add.s32 	%r19, %r17, %r81;
	st.shared.f32 	[%r19], %f36;
	@%p11 bra 	$L__BB0_8;
	add.s32 	%r96, %r18, %r7;
	mul.wide.s32 	%rd17, %r96, 4;
	add.s64 	%rd18, %rd1, %rd17;
	ld.global.f32 	%f37, [%rd18];
	shl.b32 	%r97, %r70, 2;
	add.s32 	%r98, %r19, %r97;
	st.shared.f32 	[%r98+-4], %f37;
$L__BB0_8:
	setp.le.u32 	%p12, %r5, %r14;
	@%p12 bra 	$L__BB0_10;
	add.s32 	%r99, %r7, %r75;
	mad.lo.s32 	%r100, %r71, %r99, %r3;
	mul.wide.s32 	%rd19, %r100, 4;
	add.s64 	%rd20, %rd1, %rd19;
	ld.global.f32 	%f38, [%rd20];
	add.s32 	%r101, %r7, %r5;
	mad.lo.s32 	%r102, %r101, %r9, %r2;
	shl.b32 	%r103, %r102, 2;
	add.s32 	%r104, %r17, %r103;
	st.shared.f32 	[%r104], %f38;
$L__BB0_10:
	not.pred 	%p13, %p32;
	@%p13 bra 	$L__BB0_12;
	add.s32 	%r105, %r7, %r75;
	add.s32 	%r106, %r7, %r3;
	mad.lo.s32 	%r107, %r71, %r105, %r106;
	mul.wide.s32 	%rd21, %r107, 4;
	add.s64 	%rd22, %rd1, %rd21;
	ld.global.f32 	%f39, [%rd22];
	add.s32 	%r108, %r7, %r5;
	add.s32 	%r109, %r2, %r70;
	mad.lo.s32 	%r110, %r108, %r9, %r109;
	shl.b32 	%r111, %r110, 2;
	add.s32 	%r112, %r17, %r111;
	st.shared.f32 	[%r112+-4], %f39;
$L__BB0_12:
	bar.sync 	0;
	add.s32 	%r113, %r8, %r3;
	add.s32 	%r114, %r8, %r75;
	mad.lo.s32 	%r115, %r114, %r71, %r113;
	cvta.to.global.u64 	%rd23, %rd4;
	mul.wide.s32 	%rd24, %r115, 4;
	add.s64 	%rd3, %rd23, %rd24;
	ld.global.f32 	%f167, [%rd3];
	sub.s32 	%r20, %r9, %r8;
	setp.ge.s32 	%p14, %r8, %r20;
	@%p14 bra 	$L__BB0_39;
	neg.s32 	%r21, %r8;
	setp.gt.s32 	%p15, %r70, -1;
	@%p15 bra 	$L__BB0_22;
	ld.param.f32 	%f162, [_Z5ZcalcPKfS0_PfS0_ifii_param_5];
	add.s32 	%r154, %r70, %r1;
	not.b32 	%r155, %r10;
	add.s32 	%r156, %r154, %r155;
	sub.s32 	%r157, %r154, %r10;
	add.s32 	%r22, %r157, -2;
	mov.f32 	%f143, 0f80000000;
	div.rn.f32 	%f144, %f143, %f162;
	fma.rn.f32 	%f145, %f144, 0f3BBB989D, 0f3F000000;
	cvt.sat.f32.f32 	%f146, %f145;
	mov.f32 	%f147, 0f4B400001;
	mov.f32 	%f148, 0f437C0000;
	fma.rm.f32 	%f149, %f146, %f148, %f147;
	add.f32 	%f150, %f149, 0fCB40007F;
	neg.f32 	%f151, %f150;
	fma.rn.f32 	%f152, %f144, 0f3FB8AA3B, %f151;
	fma.rn.f32 	%f2, %f144, 0f32A57060, %f152;
	mov.b32 	%r158, %f149;
	shl.b32 	%r159, %r158, 23;
	mov.b32 	%f3, %r159;
	and.b32  	%r23, %r156, 3;
	add.s32 	%r24, %r8, 1;
	sub.s32 	%r160, %r8, %r1;
	sub.s32 	%r25, %r160, %r70;
	mov.u32 	%r162, %r8;
$L__BB0_15:
	setp.eq.s32 	%p26, %r23, 0;
	mov.u32 	%r163, %r8;
	@%p26 bra 	$L__BB0_18;
	setp.eq.s32 	%p27, %r23, 1;
	ex2.approx.ftz.f32 	%f154, %f2;
	mul.f32 	%f5, %f154, %f3;
	add.f32 	%f167, %f167, %f5;
	mov.u32 	%r163, %r24;
	@%p27 bra 	$L__BB0_18;
	setp.eq.s32 	%p28, %r23, 2;
	add.f32 	%f155, %f167, %f5;
	add.f32 	%f156, %f155, %f5;
	selp.b32 	%r161, 2, 3, %p28;
	add.s32 	%r163, %r8, %r161;
	selp.f32 	%f167, %f155, %f156, %p28;
$L__BB0_18:
	setp.lt.u32 	%p29, %r22, 3;
	@%p29 bra 	$L__BB0_21;
	ex2.approx.ftz.f32 	%f157, %f2;
	mul.f32 	%f10, %f157, %f3;
	add.s32 	%r164, %r25, %r163;
$L__BB0_20:
	add.f32 	%f158, %f167, %f10;
	add.f32 	%f159, %f158, %f10;
	add.f32 	%f160, %f159, %f10;
	add.f32 	%f167, %f160, %f10;
	add.s32 	%r164, %r164, 4;
	setp.ne.s32 	%p30, %r164, -1;
	@%p30 bra 	$L__BB0_20;
$L__BB0_21:
	add.s32 	%r162, %r162, 1;
	setp.eq.s32 	%p31, %r162, %r20;
	@%p31 bra 	$L__BB0_39;
	bra.uni 	$L__BB0_15;
$L__BB0_22:
	abs.s32 	%r33, %r8;
	add.s32 	%r34, %r8, %r33;
	add.s32 	%r116, %r34, 1;
	and.b32  	%r35, %r116, 7;
	add.s32 	%r36, %r35, -1;
	and.b32  	%r37, %r116, 3;
	and.b32  	%r38, %r116, -8;
	and.b32  	%r39, %r34, 1;
	add.s32 	%r40, %r8, %r5;
	add.s32 	%r41, %r8, %r2;
	mov.u64 	%rd35, s_H;
	mov.u32 	%r165, %r8;
$L__BB0_23:
	mov.u32 	%r166, %r8;
$L__BB0_24:
	mov.b32 	%r180, 0;
	mov.f32 	%f178, 0f00000000;
	mov.u32 	%r167, %r21;
$L__BB0_25:
	mov.u32 	%r44, %r167;
	setp.lt.u32 	%p16, %r34, 7;
	add.s32 	%r119, %r40, %r44;
	mad.lo.s32 	%r46, %r119, %r9, %r41;
	add.s32 	%r120, %r44, %r166;
	mad.lo.s32 	%r47, %r120, %r9, %r165;
	mov.u32 	%r172, %r21;
	@%p16 bra 	$L__BB0_28;
	mov.u32 	%r172, %r21;
$L__BB0_27:
	.pragma "nounroll";
	add.s32 	%r121, %r46, %r172;
	shl.b32 	%r122, %r121, 2;
	add.s32 	%r123, %r17, %r122;
	ld.shared.f32 	%f42, [%r123];
	add.s32 	%r124, %r47, %r172;
	shl.b32 	%r125, %r124, 2;
	mov.u32 	%r126, Memory;
	add.s32 	%r127, %r126, %r125;
	ld.shared.f32 	%f43, [%r127];
	sub.f32 	%f44, %f42, %f43;
	mul.wide.s32 	%rd25, %r180, 4;
	add.s64 	%rd27, %rd35, %rd25;
	ld.const.f32 	%f45, [%rd27];
	mul.f32 	%f46, %f44, %f45;
	fma.rn.f32 	%f47, %f46, %f46, %f178;
	ld.shared.f32 	%f48, [%r123+4];
	ld.shared.f32 	%f49, [%r127+4];
	sub.f32 	%f50, %f48, %f49;
	ld.const.f32 	%f51, [%rd27+4];
	mul.f32 	%f52, %f50, %f51;
	fma.rn.f32 	%f53, %f52, %f52, %f47;
	ld.shared.f32 	%f54, [%r123+8];
	ld.shared.f32 	%f55, [%r127+8];
	sub.f32 	%f56, %f54, %f55;
	ld.const.f32 	%f57, [%rd27+8];
	mul.f32 	%f58, %f56, %f57;
	fma.rn.f32 	%f59, %f58, %f58, %f53;
	ld.shared.f32 	%f60, [%r123+12];
	ld.shared.f32 	%f61, [%r127+12];
	sub.f32 	%f62, %f60, %f61;
	ld.const.f32 	%f63, [%rd27+12];
	mul.f32 	%f64, %f62, %f63;
	fma.rn.f32 	%f65, %f64, %f64, %f59;
	ld.shared.f32 	%f66, [%r123+16];
	ld.shared.f32 	%f67, [%r127+16];
	sub.f32 	%f68, %f66, %f67;
	ld.const.f32 	%f69, [%rd27+16];
	mul.f32 	%f70, %f68, %f69;
	fma.rn.f32 	%f71, %f70, %f70, %f65;
	ld.shared.f32 	%f72, [%r123+20];
	ld.shared.f32 	%f73, [%r127+20];
	sub.f32 	%f74, %f72, %f73;
	ld.const.f32 	%f75, [%rd27+20];
	mul.f32 	%f76, %f74, %f75;
	fma.rn.f32 	%f77, %f76, %f76, %f71;
	ld.shared.f32 	%f78, [%r123+24];
	ld.shared.f32 	%f79, [%r127+24];
	sub.f32 	%f80, %f78, %f79;
	ld.const.f32 	%f81, [%rd27+24];
	mul.f32 	%f82, %f80, %f81;
	fma.rn.f32 	%f83, %f82, %f82, %f77;
	ld.shared.f32 	%f84, [%r123+28];
	ld.shared.f32 	%f85, [%r127+28];
	sub.f32 	%f86, %f84, %f85;
	ld.const.f32 	%f87, [%rd27+28];
	mul.f32 	%f88, %f86, %f87;
	fma.rn.f32 	%f178, %f88, %f88, %f83;
	add.s32 	%r180, %r180, 8;
	add.s32 	%r172, %r172, 8;
	add.s32 	%r128, %r172, %r8;
	setp.ne.s32 	%p17, %r128, %r38;
	@%p17 bra 	$L__BB0_27;
$L__BB0_28:
	setp.eq.s32 	%p18, %r35, 0;
	@%p18 bra 	$L__BB0_36;
	setp.lt.u32 	%p19, %r36, 3;
	@%p19 bra 	$L__BB0_31;
	add.s32 	%r130, %r46, %r172;
	shl.b32 	%r131, %r130, 2;
	add.s32 	%r132, %r17, %r131;
	ld.shared.f32 	%f90, [%r132];
	add.s32 	%r133, %r47, %r172;
	shl.b32 	%r134, %r133, 2;
	mov.u32 	%r135, Memory;
	add.s32 	%r136, %r135, %r134;
	ld.shared.f32 	%f91, [%r136];
	sub.f32 	%f92, %f90, %f91;
	mul.wide.s32 	%rd28, %r180, 4;
	add.s64 	%rd30, %rd35, %rd28;
	ld.const.f32 	%f93, [%rd30];
	mul.f32 	%f94, %f92, %f93;
	fma.rn.f32 	%f95, %f94, %f94, %f178;
	ld.shared.f32 	%f96, [%r132+4];
	ld.shared.f32 	%f97, [%r136+4];
	sub.f32 	%f98, %f96, %f97;
	ld.const.f32 	%f99, [%rd30+4];
	mul.f32 	%f100, %f98, %f99;
	fma.rn.f32 	%f101, %f100, %f100, %f95;
	ld.shared.f32 	%f102, [%r132+8];
	ld.shared.f32 	%f103, [%r136+8];
	sub.f32 	%f104, %f102, %f103;
	ld.const.f32 	%f105, [%rd30+8];
	mul.f32 	%f106, %f104, %f105;
	fma.rn.f32 	%f107, %f106, %f106, %f101;
	ld.shared.f32 	%f108, [%r132+12];
	ld.shared.f32 	%f109, [%r136+12];
	sub.f32 	%f110, %f108, %f109;
	ld.const.f32 	%f111, [%rd30+12];
	mul.f32 	%f112, %f110, %f111;
	fma.rn.f32 	%f178, %f112, %f112, %f107;
	add.s32 	%r180, %r180, 4;
	add.s32 	%r172, %r172, 4;
$L__BB0_31:
	setp.eq.s32 	%p20, %r37, 0;
	@%p20 bra 	$L__BB0_36;
	setp.eq.s32 	%p21, %r37, 1;
	@%p21 bra 	$L__BB0_34;
	add.s32 	%r138, %r46, %r172;
	shl.b32 	%r139, %r138, 2;
	add.s32 	%r140, %r17, %r139;
	ld.shared.f32 	%f114, [%r140];
	add.s32 	%r141, %r47, %r172;
	shl.b32 	%r142, %r141, 2;
	mov.u32 	%r143, Memory;
	add.s32 	%r144, %r143, %r142;
	ld.shared.f32 	%f115, [%r144];
	sub.f32 	%f116, %f114, %f115;
	mul.wide.s32 	%rd31, %r180, 4;
	add.s64 	%rd33, %rd35, %rd31;
	ld.const.f32 	%f117, [%rd33];
	mul.f32 	%f118, %f116, %f117;
	fma.rn.f32 	%f119, %f118, %f118, %f178;
	ld.shared.f32 	%f120, [%r140+4];
	ld.shared.f32 	%f121, [%r144+4];
	sub.f32 	%f122, %f120, %f121;
	ld.const.f32 	%f123, [%rd33+4];
	mul.f32 	%f124, %f122, %f123;
	fma.rn.f32 	%f178, %f124, %f124, %f119;
	add.s32 	%r180, %r180, 2;
	add.s32 	%r172, %r172, 2;
$L__BB0_34:
	setp.ne.s32 	%p22, %r39, 0;
	@%p22 bra 	$L__BB0_36;
	add.s32 	%r145, %r46, %r172;
	shl.b32 	%r146, %r145, 2;
	add.s32 	%r147, %r17, %r146;
	ld.shared.f32 	%f125, [%r147];
	add.s32 	%r148, %r47, %r172;
	shl.b32 	%r149, %r148, 2;
	mov.u32 	%r150, Memory;
	add.s32 	%r151, %r150, %r149;
	ld.shared.f32 	%f126, [%r151];
	sub.f32 	%f127, %f125, %f126;
	mul.wide.s32 	%rd34, %r180, 4;
	add.s64 	%rd36, %rd35, %rd34;
	ld.const.f32 	%f128, [%rd36];
	mul.f32 	%f129, %f127, %f128;
	fma.rn.f32 	%f178, %f129, %f129, %f178;
	add.s32 	%r180, %r180, 1;
$L__BB0_36:
	add.s32 	%r167, %r44, 1;
	setp.ne.s32 	%p23, %r44, %r33;
	@%p23 bra 	$L__BB0_25;
	ld.param.f32 	%f161, [_Z5ZcalcPKfS0_PfS0_ifii_param_5];
	neg.f32 	%f130, %f178;
	div.rn.f32 	%f131, %f130, %f161;
	fma.rn.f32 	%f132, %f131, 0f3BBB989D, 0f3F000000;
	cvt.sat.f32.f32 	%f133, %f132;
	mov.f32 	%f134, 0f4B400001;
	mov.f32 	%f135, 0f437C0000;
	fma.rm.f32 	%f136, %f133, %f135, %f134;
	add.f32 	%f137, %f136, 0fCB40007F;
	neg.f32 	%f138, %f137;
	fma.rn.f32 	%f139, %f131, 0f3FB8AA3B, %f138;
	fma.rn.f32 	%f140, %f131, 0f32A57060, %f139;
	mov.b32 	%r152, %f136;
	shl.b32 	%r153, %r152, 23;
	mov.b32 	%f141, %r153;
	ex2.approx.ftz.f32 	%f142, %f140;
	fma.rn.f32 	%f167, %f142, %f141, %f167;
	add.s32 	%r166, %r166, 1;
	setp.ne.s32 	%p24, %r166, %r20;
	@%p24 bra 	$L__BB0_24;
	add.s32 	%r165, %r165, 1;
	setp.ne.s32 	%p25, %r165, %r20;
	@%p25 bra 	$L__BB0_23;
$L__BB0_39:
	st.global.f32 	[%rd3], %f167;
$L__BB0_40:
	ret;

}
	// .globl	_Z5fCalcPKfS0_S0_S0_Pfifii
.visible .entry _Z5fCalcPKfS0_S0_S0_Pfifii(
	.param .u64 .ptr .align 1 _Z5fCalcPKfS0_S0_S0_Pfifii_param_0,
	.param .u64 .ptr .align 1 _Z5fCalcPKfS0_S0_S0_Pfifii_param_1,
	.param .u64 .ptr .align 1 _Z5fCalcPKfS0_S0_S0_Pfifii_param_2,
	.param .u64 .ptr .align 1 _Z5fCalcPKfS0_S0_S0_Pfifii_param_3,
	.param .u64 .ptr .align 1 _Z5fCalcPKfS0_S0_S0_Pfifii_param_4,
	.param .u32 _Z5fCalcPKfS0_S0_S0_Pfifii_param_5,
	.param .f32 _Z5fCalcPKfS0_S0_S0_Pfifii_param_6,
	.param .u32 _Z5fCalcPKfS0_S0_S0_Pfifii_param_7,
	.param .u32 _Z5fCalcPKfS0_S0_S0_Pfifii_param_8
)
{
	.reg .pred 	%p<35>;
	.reg .b32 	%r<233>;
	.reg .b32 	%f<225>;
	.reg .b64 	%rd<40>;

	ld.param.u64 	%rd7, [_Z5fCalcPKfS0_S0_S0_Pfifii_param_0];
	ld.param.u64 	%rd8, [_Z5fCalcPKfS0_S0_S0_Pfifii_param_1];
	ld.param.u64 	%rd5, [_Z5fCalcPKfS0_S0_S0_Pfifii_param_2];
	ld.param.u64 	%rd6, [_Z5fCalcPKfS0_S0_S0_Pfifii_param_4];
	ld.param.u32 	%r80, [_Z5fCalcPKfS0_S0_S0_Pfifii_param_5];
	ld.param.u32 	%r81, [_Z5fCalcPKfS0_S0_S0_Pfifii_param_7];
	ld.param.u32 	%r82, [_Z5fCalcPKfS0_S0_S0_Pfifii_param_8];
	cvta.to.global.u64 	%rd1, %rd7;
	cvta.to.global.u64 	%rd2, %rd8;
	mov.u32 	%r1, %ntid.x;
	mov.u32 	%r83, %ctaid.x;
	mov.u32 	%r2, %tid.x;
	mad.lo.s32 	%r3, %r1, %r83, %r2;
	mov.u32 	%r4, %ntid.y;
	mov.u32 	%r84, %ctaid.y;
	mov.u32 	%r5, %tid.y;
	mad.lo.s32 	%r85, %r4, %r84, %r5;
	add.s32 	%r7, %r80, -1;
	shr.u32 	%r86, %r7, 31;
	add.s32 	%r87, %r7, %r86;
	shr.s32 	%r8, %r87, 1;
	add.s32 	%r9, %r7, %r1;
	and.b32  	%r10, %r87, -2;
	sub.s32 	%r88, %r81, %r10;
	setp.ge.s32 	%p2, %r3, %r88;
	sub.s32 	%r89, %r82, %r10;
	setp.ge.s32 	%p3, %r85, %r89;
	or.pred  	%p4, %p2, %p3;
	@%p4 bra 	$L__BB1_45;
	mad.lo.s32 	%r11, %r9, %r5, %r2;
	mul.wide.s32 	%rd9, %r11, 4;
	add.s64 	%rd10, %rd2, %rd9;
	ld.global.f32 	%f37, [%rd10];
	shl.b32 	%r91, %r11, 2;
	mov.u32 	%r92, Memory;
	add.s32 	%r12, %r92, %r91;
	st.shared.f32 	[%r12], %f37;
	sub.s32 	%r13, %r1, %r80;
	setp.le.u32 	%p5, %r2, %r13;
	@%p5 bra 	$L__BB1_3;
	add.s32 	%r93, %r11, %r7;
	mul.wide.s32 	%rd11, %r93, 4;
	add.s64 	%rd12, %rd2, %rd11;
	ld.global.f32 	%f38, [%rd12];
	shl.b32 	%r94, %r80, 2;
	add.s32 	%r95, %r12, %r94;
	st.shared.f32 	[%r95+-4], %f38;
$L__BB1_3:
	sub.s32 	%r14, %r4, %r80;
	setp.le.u32 	%p7, %r5, %r14;
	mov.pred 	%p34, 0;
	@%p7 bra 	$L__BB1_6;
	setp.le.u32 	%p9, %r2, %r13;
	add.s32 	%r96, %r7, %r5;
	mad.lo.s32 	%r15, %r96, %r9, %r2;
	mul.wide.s32 	%rd13, %r15, 4;
	add.s64 	%rd14, %rd2, %rd13;
	ld.global.f32 	%f39, [%rd14];
	shl.b32 	%r97, %r15, 2;
	add.s32 	%r16, %r92, %r97;
	st.shared.f32 	[%r16], %f39;
	@%p9 bra 	$L__BB1_6;
	add.s32 	%r99, %r15, %r7;
	mul.wide.s32 	%rd15, %r99, 4;
	add.s64 	%rd16, %rd2, %rd15;
	ld.global.f32 	%f40, [%rd16];
	shl.b32 	%r100, %r80, 2;
	add.s32 	%r101, %r16, %r100;
	st.shared.f32 	[%r101+-4], %f40;
	mov.pred 	%p34, -1;
$L__BB1_6:
	mul.lo.s32 	%r102, %r9, %r9;
	shl.b32 	%r103, %r102, 2;
	add.s32 	%r17, %r92, %r103;
	setp.le.u32 	%p11, %r2, %r13;
	mad.lo.s32 	%r18, %r81, %r85, %r3;
	mul.wide.s32 	%rd17, %r18, 4;
	add.s64 	%rd18, %rd1, %rd17;
	ld.global.f32 	%f41, [%rd18];
	add.s32 	%r19, %r17, %r91;
	st.shared.f32 	[%r19], %f41;
	@%p11 bra 	$L__BB1_8;
	add.s32 	%r106, %r18, %r7;
	mul.wide.s32 	%rd19, %r106, 4;
	add.s64 	%rd20, %rd1, %rd19;
	ld.global.f32 	%f42, [%rd20];
	shl.b32 	%r107, %r80, 2;
	add.s32 	%r108, %r19, %r107;
	st.shared.f32 	[%r108+-4], %f42;
$L__BB1_8:
	setp.le.u32 	%p12, %r5, %r14;
	@%p12 bra 	$L__BB1_10;
	add.s32 	%r109, %r7, %r85;
	mad.lo.s32 	%r110, %r81, %r109, %r3;
	mul.wide.s32 	%rd21, %r110, 4;
	add.s64 	%rd22, %rd1, %rd21;
	ld.global.f32 	%f43, [%rd22];
	add.s32 	%r111, %r7, %r5;
	mad.lo.s32 	%r112, %r111, %r9, %r2;
	shl.b32 	%r113, %r112, 2;
	add.s32 	%r114, %r17, %r113;
	st.shared.f32 	[%r114], %f43;
$L__BB1_10:
	not.pred 	%p13, %p34;
	@%p13 bra 	$L__BB1_12;
	add.s32 	%r115, %r7, %r85;
	add.s32 	%r116, %r7, %r3;
	mad.lo.s32 	%r117, %r81, %r115, %r116;
	mul.wide.s32 	%rd23, %r117, 4;
	add.s64 	%rd24, %rd1, %rd23;
	ld.global.f32 	%f44, [%rd24];
	add.s32 	%r118, %r7, %r5;
	add.s32 	%r119, %r2, %r80;
	mad.lo.s32 	%r120, %r118, %r9, %r119;
	shl.b32 	%r121, %r120, 2;
	add.s32 	%r122, %r17, %r121;
	st.shared.f32 	[%r122+-4], %f44;
$L__BB1_12:
	bar.sync 	0;
	add.s32 	%r123, %r8, %r3;
	add.s32 	%r124, %r8, %r85;
	mad.lo.s32 	%r125, %r124, %r81, %r123;
	cvta.to.global.u64 	%rd25, %rd5;
	mul.wide.s32 	%rd26, %r125, 4;
	add.s64 	%rd3, %rd25, %rd26;
	cvta.to.global.u64 	%rd27, %rd6;
	add.s64 	%rd4, %rd27, %rd26;
	ld.global.f32 	%f212, [%rd4];
	sub.s32 	%r20, %r9, %r8;
	setp.ge.s32 	%p14, %r8, %r20;
	@%p14 bra 	$L__BB1_44;
	ld.global.f32 	%f45, [%rd3];
	neg.s32 	%r21, %r8;
	setp.gt.s32 	%p15, %r80, -1;
	rcp.rn.f32 	%f2, %f45;
	@%p15 bra 	$L__BB1_27;
	ld.param.f32 	%f203, [_Z5fCalcPKfS0_S0_S0_Pfifii_param_6];
	add.s32 	%r169, %r80, %r1;
	not.b32 	%r170, %r10;
	add.s32 	%r171, %r169, %r170;
	sub.s32 	%r172, %r169, %r10;
	add.s32 	%r22, %r172, -2;
	and.b32  	%r23, %r171, 7;
	add.s32 	%r24, %r23, -1;
	and.b32  	%r25, %r171, 3;
	mov.f32 	%f152, 0f80000000;
	div.rn.f32 	%f153, %f152, %f203;
	fma.rn.f32 	%f154, %f153, 0f3BBB989D, 0f3F000000;
	cvt.sat.f32.f32 	%f155, %f154;
	mov.f32 	%f156, 0f4B400001;
	mov.f32 	%f157, 0f437C0000;
	fma.rm.f32 	%f158, %f155, %f157, %f156;
	add.f32 	%f159, %f158, 0fCB40007F;
	neg.f32 	%f160, %f159;
	fma.rn.f32 	%f161, %f153, 0f3FB8AA3B, %f160;
	fma.rn.f32 	%f3, %f153, 0f32A57060, %f161;
	mov.b32 	%r173, %f158;
	shl.b32 	%r174, %r173, 23;
	mov.b32 	%f4, %r174;
	and.b32  	%r26, %r171, 1;
	mul.lo.s32 	%r175, %r8, %r9;
	shl.b32 	%r176, %r175, 2;
	add.s32 	%r27, %r92, %r176;
	shl.b32 	%r28, %r9, 5;
	and.b32  	%r178, %r171, -8;
	neg.s32 	%r29, %r178;
	mov.u32 	%r210, %r8;
$L__BB1_15:
	setp.lt.u32 	%p26, %r22, 7;
	mov.u32 	%r214, %r8;
	@%p26 bra 	$L__BB1_18;
	ex2.approx.ftz.f32 	%f163, %f3;
	mul.f32 	%f164, %f163, %f4;
	mul.f32 	%f6, %f2, %f164;
	shl.b32 	%r179, %r210, 2;
	add.s32 	%r212, %r27, %r179;
	mov.u32 	%r211, %r29;
	mov.u32 	%r214, %r8;
$L__BB1_17:
	.pragma "nounroll";
	mad.lo.s32 	%r180, %r214, %r9, %r210;
	shl.b32 	%r181, %r180, 2;
	add.s32 	%r183, %r92, %r181;
	ld.shared.f32 	%f165, [%r212];
	fma.rn.f32 	%f166, %f165, %f6, %f212;
	shl.b32 	%r184, %r9, 2;
	add.s32 	%r185, %r183, %r184;
	ld.shared.f32 	%f167, [%r185];
	fma.rn.f32 	%f168, %f167, %f6, %f166;
	add.s32 	%r186, %r185, %r184;
	ld.shared.f32 	%f169, [%r186];
	fma.rn.f32 	%f170, %f169, %f6, %f168;
	add.s32 	%r187, %r186, %r184;
	ld.shared.f32 	%f171, [%r187];
	fma.rn.f32 	%f172, %f171, %f6, %f170;
	add.s32 	%r188, %r187, %r184;
	ld.shared.f32 	%f173, [%r188];
	fma.rn.f32 	%f174, %f173, %f6, %f172;
	add.s32 	%r189, %r188, %r184;
	ld.shared.f32 	%f175, [%r189];
	fma.rn.f32 	%f176, %f175, %f6, %f174;
	add.s32 	%r190, %r189, %r184;
	ld.shared.f32 	%f177, [%r190];
	fma.rn.f32 	%f178, %f177, %f6, %f176;
	add.s32 	%r191, %r190, %r184;
	ld.shared.f32 	%f179, [%r191];
	fma.rn.f32 	%f212, %f179, %f6, %f178;
	add.s32 	%r214, %r214, 8;
	add.s32 	%r212, %r212, %r28;
	add.s32 	%r211, %r211, 8;
	setp.ne.s32 	%p27, %r211, 0;
	@%p27 bra 	$L__BB1_17;
$L__BB1_18:
	setp.eq.s32 	%p28, %r23, 0;
	@%p28 bra 	$L__BB1_26;
	setp.lt.u32 	%p29, %r24, 3;
	@%p29 bra 	$L__BB1_21;
	ex2.approx.ftz.f32 	%f181, %f3;
	mul.f32 	%f182, %f181, %f4;
	mul.f32 	%f183, %f2, %f182;
	mad.lo.s32 	%r192, %r214, %r9, %r210;
	shl.b32 	%r193, %r192, 2;
	add.s32 	%r195, %r92, %r193;
	ld.shared.f32 	%f184, [%r195];
	fma.rn.f32 	%f185, %f184, %f183, %f212;
	shl.b32 	%r196, %r9, 2;
	add.s32 	%r197, %r195, %r196;
	ld.shared.f32 	%f186, [%r197];
	fma.rn.f32 	%f187, %f186, %f183, %f185;
	add.s32 	%r198, %r197, %r196;
	ld.shared.f32 	%f188, [%r198];
	fma.rn.f32 	%f189, %f188, %f183, %f187;
	add.s32 	%r199, %r198, %r196;
	ld.shared.f32 	%f190, [%r199];
	fma.rn.f32 	%f212, %f190, %f183, %f189;
	add.s32 	%r214, %r214, 4;
$L__BB1_21:
	setp.eq.s32 	%p30, %r25, 0;
	@%p30 bra 	$L__BB1_26;
	setp.eq.s32 	%p31, %r25, 1;
	@%p31 bra 	$L__BB1_24;
	ex2.approx.ftz.f32 	%f192, %f3;
	mul.f32 	%f193, %f192, %f4;
	mul.f32 	%f194, %f2, %f193;
	mad.lo.s32 	%r200, %r214, %r9, %r210;
	shl.b32 	%r201, %r200, 2;
	add.s32 	%r203, %r92, %r201;
	ld.shared.f32 	%f195, [%r203];
	fma.rn.f32 	%f196, %f195, %f194, %f212;
	shl.b32 	%r204, %r9, 2;
	add.s32 	%r205, %r203, %r204;
	ld.shared.f32 	%f197, [%r205];
	fma.rn.f32 	%f212, %f197, %f194, %f196;
	add.s32 	%r214, %r214, 2;
$L__BB1_24:
	setp.eq.s32 	%p32, %r26, 0;
	@%p32 bra 	$L__BB1_26;
	ex2.approx.ftz.f32 	%f198, %f3;
	mul.f32 	%f199, %f198, %f4;
	mul.f32 	%f200, %f2, %f199;
	mad.lo.s32 	%r206, %r214, %r9, %r210;
	shl.b32 	%r207, %r206, 2;
	add.s32 	%r209, %r92, %r207;
	ld.shared.f32 	%f201, [%r209];
	fma.rn.f32 	%f212, %f201, %f200, %f212;
$L__BB1_26:
	add.s32 	%r210, %r210, 1;
	setp.eq.s32 	%p33, %r210, %r20;
	@%p33 bra 	$L__BB1_44;
	bra.uni 	$L__BB1_15;
$L__BB1_27:
	abs.s32 	%r44, %r8;
	add.s32 	%r45, %r8, %r44;
	add.s32 	%r126, %r45, 1;
	and.b32  	%r46, %r126, 7;
	add.s32 	%r47, %r46, -1;
	and.b32  	%r48, %r126, 3;
	and.b32  	%r49, %r126, -8;
	add.s32 	%r50, %r8, %r5;
	add.s32 	%r51, %r8, %r2;
	mov.u64 	%rd38, s_H;
	mov.u32 	%r217, %r8;
$L__BB1_28:
	mov.u32 	%r218, %r8;
$L__BB1_29:
	mov.b32 	%r232, 0;
	mov.f32 	%f223, 0f00000000;
	mov.u32 	%r220, %r21;
$L__BB1_30:
	mov.u32 	%r55, %r220;
	setp.lt.u32 	%p16, %r45, 7;
	add.s32 	%r129, %r50, %r55;
	mad.lo.s32 	%r56, %r129, %r9, %r51;
	add.s32 	%r130, %r55, %r218;
	mad.lo.s32 	%r57, %r130, %r9, %r217;
	mov.u32 	%r225, %r21;
	@%p16 bra 	$L__BB1_33;
	mov.u32 	%r225, %r21;
$L__BB1_32:
	.pragma "nounroll";
	add.s32 	%r131, %r56, %r225;
	shl.b32 	%r132, %r131, 2;
	add.s32 	%r133, %r17, %r132;
	ld.shared.f32 	%f48, [%r133];
	add.s32 	%r134, %r57, %r225;
	shl.b32 	%r135, %r134, 2;
	mov.u32 	%r136, Memory;
	add.s32 	%r137, %r136, %r135;
	ld.shared.f32 	%f49, [%r137];
	sub.f32 	%f50, %f48, %f49;
	mul.wide.s32 	%rd28, %r232, 4;
	add.s64 	%rd30, %rd38, %rd28;
	ld.const.f32 	%f51, [%rd30];
	mul.f32 	%f52, %f50, %f51;
	fma.rn.f32 	%f53, %f52, %f52, %f223;
	ld.shared.f32 	%f54, [%r133+4];
	ld.shared.f32 	%f55, [%r137+4];
	sub.f32 	%f56, %f54, %f55;
	ld.const.f32 	%f57, [%rd30+4];
	mul.f32 	%f58, %f56, %f57;
	fma.rn.f32 	%f59, %f58, %f58, %f53;
	ld.shared.f32 	%f60, [%r133+8];
	ld.shared.f32 	%f61, [%r137+8];
	sub.f32 	%f62, %f60, %f61;
	ld.const.f32 	%f63, [%rd30+8];
	mul.f32 	%f64, %f62, %f63;
	fma.rn.f32 	%f65, %f64, %f64, %f59;
	ld.shared.f32 	%f66, [%r133+12];
	ld.shared.f32 	%f67, [%r137+12];
	sub.f32 	%f68, %f66, %f67;
	ld.const.f32 	%f69, [%rd30+12];
	mul.f32 	%f70, %f68, %f69;
	fma.rn.f32 	%f71, %f70, %f70, %f65;
	ld.shared.f32 	%f72, [%r133+16];
	ld.shared.f32 	%f73, [%r137+16];
	sub.f32 	%f74, %f72, %f73;
	ld.const.f32 	%f75, [%rd30+16];
	mul.f32 	%f76, %f74, %f75;
	fma.rn.f32 	%f77, %f76, %f76, %f71;
	ld.shared.f32 	%f78, [%r133+20];
	ld.shared.f32 	%f79, [%r137+20];
	sub.f32 	%f80, %f78, %f79;
	ld.const.f32 	%f81, [%rd30+20];
	mul.f32 	%f82, %f80, %f81;
	fma.rn.f32 	%f83, %f82, %f82, %f77;
	ld.shared.f32 	%f84, [%r133+24];
	ld.shared.f32 	%f85, [%r137+24];
	sub.f32 	%f86, %f84, %f85;
	ld.const.f32 	%f87, [%rd30+24];
	mul.f32 	%f88, %f86, %f87;
	fma.rn.f32 	%f89, %f88, %f88, %f83;
	ld.shared.f32 	%f90, [%r133+28];
	ld.shared.f32 	%f91, [%r137+28];
	sub.f32 	%f92, %f90, %f91;
	ld.const.f32 	%f93, [%rd30+28];
	mul.f32 	%f94, %f92, %f93;
	fma.rn.f32 	%f223, %f94, %f94, %f89;
	add.s32 	%r232, %r232, 8;
	add.s32 	%r225, %r225, 8;
	add.s32 	%r138, %r225, %r8;
	setp.ne.s32 	%p17, %r138, %r49;
	@%p17 bra 	$L__BB1_32;
$L__BB1_33:
	setp.eq.s32 	%p18, %r46, 0;
	@%p18 bra 	$L__BB1_41;
	setp.lt.u32 	%p19, %r47, 3;
	@%p19 bra 	$L__BB1_36;
	add.s32 	%r140, %r56, %r225;
	shl.b32 	%r141, %r140, 2;
	add.s32 	%r142, %r17, %r141;
	ld.shared.f32 	%f96, [%r142];
	add.s32 	%r143, %r57, %r225;
	shl.b32 	%r144, %r143, 2;
	mov.u32 	%r145, Memory;
	add.s32 	%r146, %r145, %r144;
	ld.shared.f32 	%f97, [%r146];
	sub.f32 	%f98, %f96, %f97;
	mul.wide.s32 	%rd31, %r232, 4;
	add.s64 	%rd33, %rd38, %rd31;
	ld.const.f32 	%f99, [%rd33];
	mul.f32 	%f100, %f98, %f99;
	fma.rn.f32 	%f101, %f100, %f100, %f223;
	ld.shared.f32 	%f102, [%r142+4];
	ld.shared.f32 	%f103, [%r146+4];
	sub.f32 	%f104, %f102, %f103;
	ld.const.f32 	%f105, [%rd33+4];
	mul.f32 	%f106, %f104, %f105;
	fma.rn.f32 	%f107, %f106, %f106, %f101;
	ld.shared.f32 	%f108, [%r142+8];
	ld.shared.f32 	%f109, [%r146+8];
	sub.f32 	%f110, %f108, %f109;
	ld.const.f32 	%f111, [%rd33+8];
	mul.f32 	%f112, %f110, %f111;
	fma.rn.f32 	%f113, %f112, %f112, %f107;
	ld.shared.f32 	%f114, [%r142+12];
	ld.shared.f32 	%f115, [%r146+12];
	sub.f32 	%f116, %f114, %f115;
	ld.const.f32 	%f117, [%rd33+12];
	mul.f32 	%f118, %f116, %f117;
	fma.rn.f32 	%f223, %f118, %f118, %f113;
	add.s32 	%r225, %r225, 4;
	add.s32 	%r232, %r232, 4;
$L__BB1_36:
	setp.eq.s32 	%p20, %r48, 0;
	@%p20 bra 	$L__BB1_41;
	setp.eq.s32 	%p21, %r48, 1;
	@%p21 bra 	$L__BB1_39;
	add.s32 	%r148, %r56, %r225;
	shl.b32 	%r149, %r148, 2;
	add.s32 	%r150, %r17, %r149;
	ld.shared.f32 	%f120, [%r150];
	add.s32 	%r151, %r57, %r225;
	shl.b32 	%r152, %r151, 2;
	mov.u32 	%r153, Memory;
	add.s32 	%r154, %r153, %r152;
	ld.shared.f32 	%f121, [%r154];
	sub.f32 	%f122, %f120, %f121;
	mul.wide.s32 	%rd34, %r232, 4;
	add.s64 	%rd36, %rd38, %rd34;
	ld.const.f32 	%f123, [%rd36];
	mul.f32 	%f124, %f122, %f123;
	fma.rn.f32 	%f125, %f124, %f124, %f223;
	ld.shared.f32 	%f126, [%r150+4];
	ld.shared.f32 	%f127, [%r154+4];
	sub.f32 	%f128, %f126, %f127;
	ld.const.f32 	%f129, [%rd36+4];
	mul.f32 	%f130, %f128, %f129;
	fma.rn.f32 	%f223, %f130, %f130, %f125;
	add.s32 	%r225, %r225, 2;
	add.s32 	%r232, %r232, 2;
$L__BB1_39:
	and.b32  	%r155, %r45, 1;
	setp.eq.b32 	%p22, %r155, 1;
	@%p22 bra 	$L__BB1_41;
	add.s32 	%r156, %r56, %r225;
	shl.b32 	%r157, %r156, 2;
	add.s32 	%r158, %r17, %r157;
	ld.shared.f32 	%f131, [%r158];
	add.s32 	%r159, %r57, %r225;
	shl.b32 	%r160, %r159, 2;
	mov.u32 	%r161, Memory;
	add.s32 	%r162, %r161, %r160;
	ld.shared.f32 	%f132, [%r162];
	sub.f32 	%f133, %f131, %f132;
	mul.wide.s32 	%rd37, %r232, 4;
	add.s64 	%rd39, %rd38, %rd37;
	ld.const.f32 	%f134, [%rd39];
	mul.f32 	%f135, %f133, %f134;
	fma.rn.f32 	%f223, %f135, %f135, %f223;
	add.s32 	%r232, %r232, 1;
$L__BB1_41:
	add.s32 	%r220, %r55, 1;
	setp.ne.s32 	%p23, %r55, %r44;
	@%p23 bra 	$L__BB1_30;
	ld.param.f32 	%f202, [_Z5fCalcPKfS0_S0_S0_Pfifii_param_6];
	neg.f32 	%f136, %f223;
	div.rn.f32 	%f137, %f136, %f202;
	fma.rn.f32 	%f138, %f137, 0f3BBB989D, 0f3F000000;
	cvt.sat.f32.f32 	%f139, %f138;
	mov.f32 	%f140, 0f4B400001;
	mov.f32 	%f141, 0f437C0000;
	fma.rm.f32 	%f142, %f139, %f141, %f140;
	add.f32 	%f143, %f142, 0fCB40007F;
	neg.f32 	%f144, %f143;
	fma.rn.f32 	%f145, %f137, 0f3FB8AA3B, %f144;
	fma.rn.f32 	%f146, %f137, 0f32A57060, %f145;
	mov.b32 	%r163, %f142;
	shl.b32 	%r164, %r163, 23;
	mov.b32 	%f147, %r164;
	ex2.approx.ftz.f32 	%f148, %f146;
	mul.f32 	%f149, %f148, %f147;
	mul.f32 	%f150, %f2, %f149;
	mad.lo.s32 	%r165, %r218, %r9, %r217;
	shl.b32 	%r166, %r165, 2;
	mov.u32 	%r167, Memory;
	add.s32 	%r168, %r167, %r166;
	ld.shared.f32 	%f151, [%r168];
	fma.rn.f32 	%f212, %f151, %f150, %f212;
	add.s32 	%r218, %r218, 1;
	setp.ne.s32 	%p24, %r218, %r20;
	@%p24 bra 	$L__BB1_29;
	add.s32 	%r217, %r217, 1;
	setp.ne.s32 	%p25, %r217, %r20;
	@%p25 bra 	$L__BB1_28;
$L__BB1_44:
	st.global.f32 	[%rd4], %f212;
$L__BB1_45:
	ret;

}


// ===== COMPILED SASS (sm_100) =====

	.target	sm_100

	.elftype	@"ET_EXEC"


//--------------------- .note.nv.tkinfo           --------------------------
	.section	.note.nv.tkinfo,"",@"SHT_NOTE"
	.sectionflags	@"SHF_NOTE_NV_TKINFO"
	.tkinfo
        /*0018*/ 	.word	0x00000002
        /*0030*/ 	.string	""
        /*0030*/ 	.string	"ptxas"
        /*0030*/ 	.string	"Cuda compilation tools, release 13.0, V13.0.88"
        /*0030*/ 	.string	"Build cuda_13.0.r13.0/compiler.36424714_0"
        /*0030*/ 	.string	"-arch sm_100 -m 64 "



//--------------------- .note.nv.cuinfo           --------------------------
	.section	.note.nv.cuinfo,"",@"SHT_NOTE"
	.sectionflags	@"SHF_NOTE_NV_CUINFO"
        /*0018*/ 	.short	0x0002
        /*001a*/ 	.short	0x0064
        /*001c*/ 	.short	0x0082
	.zero		2


//--------------------- .nv.info                  --------------------------
	.section	.nv.info,"",@"SHT_CUDA_INFO"
	.align	4


	//----- nvinfo : EIATTR_REGCOUNT
	.align		4
        /*0000*/ 	.byte	0x04, 0x2f
        /*0002*/ 	.short	(.L_2 - .L_1)
	.align		4
.L_1:
        /*0004*/ 	.word	index@(_Z5ZcalcPKfS0_PfS0_ifii)
        /*0008*/ 	.word	0x00000020


	//----- nvinfo : EIATTR_FRAME_SIZE
	.align		4
.L_2:
        /*000c*/ 	.byte	0x04, 0x11
        /*000e*/ 	.short	(.L_4 - .L_3)
	.align		4
.L_3:
        /*0010*/ 	.word	index@($__internal_2_$__cuda_sm3x_div_rn_noftz_f32_slowpath)
        /*0014*/ 	.word	0x00000000


	//----- nvinfo : EIATTR_FRAME_SIZE
	.align		4
.L_4:
        /*0018*/ 	.byte	0x04, 0x11
        /*001a*/ 	.short	(.L_6 - .L_5)
	.align		4
.L_5:
        /*001c*/ 	.word	index@(_Z5ZcalcPKfS0_PfS0_ifii)
        /*0020*/ 	.word	0x00000000


	//----- nvinfo : EIATTR_REGCOUNT
	.align		4
.L_6:
        /*0024*/ 	.byte	0x04, 0x2f
        /*0026*/ 	.short	(.L_8 - .L_7)
	.align		4
.L_7:
        /*0028*/ 	.word	index@(_Z5fCalcPKfS0_S0_S0_Pfifii)
        /*002c*/ 	.word	0x0000001e


	//----- nvinfo : EIATTR_FRAME_SIZE
	.align		4
.L_8:
        /*0030*/ 	.byte	0x04, 0x11
        /*0032*/ 	.short	(.L_10 - .L_9)
	.align		4
.L_9:
        /*0034*/ 	.word	index@($__internal_1_$__cuda_sm3x_div_rn_noftz_f32_slowpath)
        /*0038*/ 	.word	0x00000000


	//----- nvinfo : EIATTR_FRAME_SIZE
	.align		4
.L_10:
        /*003c*/ 	.byte	0x04, 0x11
        /*003e*/ 	.short	(.L_12 - .L_11)
	.align		4
.L_11:
        /*0040*/ 	.word	index@($__internal_0_$__cuda_sm20_rcp_rn_f32_slowpath)
        /*0044*/ 	.word	0x00000000


	//----- nvinfo : EIATTR_FRAME_SIZE
	.align		4
.L_12:
        /*0048*/ 	.byte	0x04, 0x11
        /*004a*/ 	.short	(.L_14 - .L_13)
	.align		4
.L_13:
        /*004c*/ 	.word	index@(_Z5fCalcPKfS0_S0_S0_Pfifii)
        /*0050*/ 	.word	0x00000000


	//----- nvinfo : EIATTR_MIN_STACK_SIZE
	.align		4
.L_14:
        /*0054*/ 	.byte	0x04, 0x12
        /*0056*/ 	.short	(.L_16 - .L_15)
	.align		4
.L_15:
        /*0058*/ 	.word	index@(_Z5fCalcPKfS0_S0_S0_Pfifii)
        /*005c*/ 	.word	0x00000000


	//----- nvinfo : EIATTR_MIN_STACK_SIZE
	.align		4
.L_16:
        /*0060*/ 	.byte	0x04, 0x12
        /*0062*/ 	.short	(.L_18 - .L_17)
	.align		4
.L_17:
        /*0064*/ 	.word	index@(_Z5ZcalcPKfS0_PfS0_ifii)
        /*0068*/ 	.word	0x00000000
.L_18:


//--------------------- .nv.compat                --------------------------
	.section	.nv.compat,"",@"SHT_CUDA_COMPAT_INFO"
	.align	4
        /*0000*/ 	.byte	0x02, 0x09, 0x00, 0x00, 0x02, 0x02, 0x01, 0x00, 0x02, 0x05, 0x05, 0x00, 0x03, 0x07, 0x01, 0x01
        /*0010*/ 	.byte	0x02, 0x03, 0x00, 0x00, 0x02, 0x06, 0x01, 0x00, 0x04, 0x0b, 0x08, 0x00, 0x01, 0x00, 0x00, 0x00
        /*0020*/ 	.byte	0x00, 0x00, 0x00, 0x00


//--------------------- .nv.info._Z5fCalcPKfS0_S0_S0_Pfifii --------------------------
	.section	.nv.info._Z5fCalcPKfS0_S0_S0_Pfifii,"",@"SHT_CUDA_INFO"
	.sectionflags	@""
	.align	4


	//----- nvinfo : EIATTR_CUDA_API_VERSION
	.align		4
        /*0000*/ 	.byte	0x04, 0x37
        /*0002*/ 	.short	(.L_20 - .L_19)
.L_19:
        /*0004*/ 	.word	0x00000082


	//----- nvinfo : EIATTR_KPARAM_INFO
	.align		4
.L_20:
        /*0008*/ 	.byte	0x04, 0x17
        /*000a*/ 	.short	(.L_22 - .L_21)
.L_21:
        /*000c*/ 	.word	0x00000000
        /*0010*/ 	.short	0x0008
        /*0012*/ 	.short	0x0034
        /*0014*/ 	.byte	0x00, 0xf0, 0x11, 0x00


	//----- nvinfo : EIATTR_KPARAM_INFO
	.align		4
.L_22:
        /*0018*/ 	.byte	0x04, 0x17
        /*001a*/ 	.short	(.L_24 - .L_23)
.L_23:
        /*001c*/ 	.word	0x00000000
        /*0020*/ 	.short	0x0007
        /*0022*/ 	.short	0x0030
        /*0024*/ 	.byte	0x00, 0xf0, 0x11, 0x00


	//----- nvinfo : EIATTR_KPARAM_INFO
	.align		4
.L_24:
        /*0028*/ 	.byte	0x04, 0x17
        /*002a*/ 	.short	(.L_26 - .L_25)
.L_25:
        /*002c*/ 	.word	0x00000000
        /*0030*/ 	.short	0x0006
        /*0032*/ 	.short	0x002c
        /*0034*/ 	.byte	0x00, 0xf0, 0x11, 0x00


	//----- nvinfo : EIATTR_KPARAM_INFO
	.align		4
.L_26:
        /*0038*/ 	.byte	0x04, 0x17
        /*003a*/ 	.short	(.L_28 - .L_27)
.L_27:
        /*003c*/ 	.word	0x00000000
        /*0040*/ 	.short	0x0005
        /*0042*/ 	.short	0x0028
        /*0044*/ 	.byte	0x00, 0xf0, 0x11, 0x00


	//----- nvinfo : EIATTR_KPARAM_INFO
	.align		4
.L_28:
        /*0048*/ 	.byte	0x04, 0x17
        /*004a*/ 	.short	(.L_30 - .L_29)
.L_29:
        /*004c*/ 	.word	0x00000000
        /*0050*/ 	.short	0x0004
        /*0052*/ 	.short	0x0020
        /*0054*/ 	.byte	0x00, 0xf5, 0x21, 0x00


	//----- nvinfo : EIATTR_KPARAM_INFO
	.align		4
.L_30:
        /*0058*/ 	.byte	0x04, 0x17
        /*005a*/ 	.short	(.L_32 - .L_31)
.L_31:
        /*005c*/ 	.word	0x00000000
        /*0060*/ 	.short	0x0003
        /*0062*/ 	.short	0x0018
        /*0064*/ 	.byte	0x00, 0xf5, 0x21, 0x00


	//----- nvinfo : EIATTR_KPARAM_INFO
	.align		4
.L_32:
        /*0068*/ 	.byte	0x04, 0x17
        /*006a*/ 	.short	(.L_34 - .L_33)
.L_33:
        /*006c*/ 	.word	0x00000000
        /*0070*/ 	.short	0x0002
        /*0072*/ 	.short	0x0010
        /*0074*/ 	.byte	0x00, 0xf5, 0x21, 0x00


	//----- nvinfo : EIATTR_KPARAM_INFO
	.align		4
.L_34:
        /*0078*/ 	.byte	0x04, 0x17
        /*007a*/ 	.short	(.L_36 - .L_35)
.L_35:
        /*007c*/ 	.word	0x00000000
        /*0080*/ 	.short	0x0001
        /*0082*/ 	.short	0x0008
        /*0084*/ 	.byte	0x00, 0xf5, 0x21, 0x00


	//----- nvinfo : EIATTR_KPARAM_INFO
	.align		4
.L_36:
        /*0088*/ 	.byte	0x04, 0x17
        /*008a*/ 	.short	(.L_38 - .L_37)
.L_37:
        /*008c*/ 	.word	0x00000000
        /*0090*/ 	.short	0x0000
        /*0092*/ 	.short	0x0000
        /*0094*/ 	.byte	0x00, 0xf5, 0x21, 0x00


	//----- nvinfo : EIATTR_SPARSE_MMA_MASK
	.align		4
.L_38:
        /*0098*/ 	.byte	0x03, 0x50
        /*009a*/ 	.short	0x0000


	//----- nvinfo : EIATTR_MAXREG_COUNT
	.align		4
        /*009c*/ 	.byte	0x03, 0x1b
        /*009e*/ 	.short	0x00ff


	//----- nvinfo : EIATTR_NUM_BARRIERS
	.align		4
        /*00a0*/ 	.byte	0x02, 0x4c
        /*00a2*/ 	.byte	0x01
	.zero		1


	//----- nvinfo : EIATTR_MERCURY_ISA_VERSION
	.align		4
        /*00a4*/ 	.byte	0x03, 0x5f
        /*00a6*/ 	.short	0x0101


	//----- nvinfo : EIATTR_VRC_CTA_INIT_COUNT
	.align		4
        /*00a8*/ 	.byte	0x02, 0x4a
	.zero		1
	.zero		1


	//----- nvinfo : EIATTR_EXIT_INSTR_OFFSETS
	.align		4
        /*00ac*/ 	.byte	0x04, 0x1c
        /*00ae*/ 	.short	(.L_40 - .L_39)


	//   ....[0]....
.L_39:
        /*00b0*/ 	.word	0x00000120


	//   ....[1]....
        /*00b4*/ 	.word	0x00001c50


	//----- nvinfo : EIATTR_CRS_STACK_SIZE
	.align		4
.L_40:
        /*00b8*/ 	.byte	0x04, 0x1e
        /*00ba*/ 	.short	(.L_42 - .L_41)
.L_41:
        /*00bc*/ 	.word	0x00000000


	//----- nvinfo : EIATTR_CBANK_PARAM_SIZE
	.align		4
.L_42:
        /*00c0*/ 	.byte	0x03, 0x19
        /*00c2*/ 	.short	0x0038


	//----- nvinfo : EIATTR_PARAM_CBANK
	.align		4
        /*00c4*/ 	.byte	0x04, 0x0a
        /*00c6*/ 	.short	(.L_44 - .L_43)
	.align		4
.L_43:
        /*00c8*/ 	.word	index@(.nv.constant0._Z5fCalcPKfS0_S0_S0_Pfifii)
        /*00cc*/ 	.short	0x0380
        /*00ce*/ 	.short	0x0038


	//----- nvinfo : EIATTR_SW_WAR
	.align		4
.L_44:
        /*00d0*/ 	.byte	0x04, 0x36
        /*00d2*/ 	.short	(.L_46 - .L_45)
.L_45:
        /*00d4*/ 	.word	0x00000008
.L_46:


//--------------------- .nv.info._Z5ZcalcPKfS0_PfS0_ifii --------------------------
	.section	.nv.info._Z5ZcalcPKfS0_PfS0_ifii,"",@"SHT_CUDA_INFO"
	.sectionflags	@""
	.align	4


	//----- nvinfo : EIATTR_CUDA_API_VERSION
	.align		4
        /*0000*/ 	.byte	0x04, 0x37
        /*0002*/ 	.short	(.L_48 - .L_47)
.L_47:
        /*0004*/ 	.word	0x00000082


	//----- nvinfo : EIATTR_KPARAM_INFO
	.align		4
.L_48:
        /*0008*/ 	.byte	0x04, 0x17
        /*000a*/ 	.short	(.L_50 - .L_49)
.L_49:
        /*000c*/ 	.word	0x00000000
        /*0010*/ 	.short	0x0007
        /*0012*/ 	.short	0x002c
        /*0014*/ 	.byte	0x00, 0xf0, 0x11, 0x00


	//----- nvinfo : EIATTR_KPARAM_INFO
	.align		4
.L_50:
        /*0018*/ 	.byte	0x04, 0x17
        /*001a*/ 	.short	(.L_52 - .L_51)
.L_51:
        /*001c*/ 	.word	0x00000000
        /*0020*/ 	.short	0x0006
        /*0022*/ 	.short	0x0028
        /*0024*/ 	.byte	0x00, 0xf0, 0x11, 0x00


	//----- nvinfo : EIATTR_KPARAM_INFO
	.align		4
.L_52:
        /*0028*/ 	.byte	0x04, 0x17
        /*002a*/ 	.short	(.L_54 - .L_53)
.L_53:
        /*002c*/ 	.word	0x00000000
        /*0030*/ 	.short	0x0005
        /*0032*/ 	.short	0x0024
        /*0034*/ 	.byte	0x00, 0xf0, 0x11, 0x00


	//----- nvinfo : EIATTR_KPARAM_INFO
	.align		4
.L_54:
        /*0038*/ 	.byte	0x04, 0x17
        /*003a*/ 	.short	(.L_56 - .L_55)
.L_55:
        /*003c*/ 	.word	0x00000000
        /*0040*/ 	.short	0x0004
        /*0042*/ 	.short	0x0020
        /*0044*/ 	.byte	0x00, 0xf0, 0x11, 0x00


	//----- nvinfo : EIATTR_KPARAM_INFO
	.align		4
.L_56:
        /*0048*/ 	.byte	0x04, 0x17
        /*004a*/ 	.short	(.L_58 - .L_57)
.L_57:
        /*004c*/ 	.word	0x00000000
        /*0050*/ 	.short	0x0003
        /*0052*/ 	.short	0x0018
        /*0054*/ 	.byte	0x00, 0xf5, 0x21, 0x00


	//----- nvinfo : EIATTR_KPARAM_INFO
	.align		4
.L_58:
        /*0058*/ 	.byte	0x04, 0x17
        /*005a*/ 	.short	(.L_60 - .L_59)
.L_59:
        /*005c*/ 	.word	0x00000000
        /*0060*/ 	.short	0x0002
        /*0062*/ 	.short	0x0010
        /*0064*/ 	.byte	0x00, 0xf5, 0x21, 0x00


	//----- nvinfo : EIATTR_KPARAM_INFO
	.align		4
.L_60:
        /*0068*/ 	.byte	0x04, 0x17
        /*006a*/ 	.short	(.L_62 - .L_61)
.L_61:
        /*006c*/ 	.word	0x00000000
        /*0070*/ 	.short	0x0001
        /*0072*/ 	.short	0x0008
        /*0074*/ 	.byte	0x00, 0xf5, 0x21, 0x00


	//----- nvinfo : EIATTR_KPARAM_INFO
	.align		4
.L_62:
        /*0078*/ 	.byte	0x04, 0x17
        /*007a*/ 	.short	(.L_64 - .L_63)
.L_63:
        /*007c*/ 	.word	0x00000000
        /*0080*/ 	.short	0x0000
        /*0082*/ 	.short	0x0000
        /*0084*/ 	.byte	0x00, 0xf5, 0x21, 0x00


	//----- nvinfo : EIATTR_SPARSE_MMA_MASK
	.align		4
.L_64:
        /*0088*/ 	.byte	0x03, 0x50
        /*008a*/ 	.short	0x0000


	//----- nvinfo : EIATTR_MAXREG_COUNT
	.align		4
        /*008c*/ 	.byte	0x03, 0x1b
        /*008e*/ 	.short	0x00ff


	//----- nvinfo : EIATTR_NUM_BARRIERS
	.align		4
        /*0090*/ 	.byte	0x02, 0x4c
        /*0092*/ 	.byte	0x01
	.zero		1


	//----- nvinfo : EIATTR_MERCURY_ISA_VERSION
	.align		4
        /*0094*/ 	.byte	0x03, 0x5f
        /*0096*/ 	.short	0x0101


	//----- nvinfo : EIATTR_VRC_CTA_INIT_COUNT
	.align		4
        /*0098*/ 	.byte	0x02, 0x4a
	.zero		1
	.zero		1


	//----- nvinfo : EIATTR_EXIT_INSTR_OFFSETS
	.align		4
        /*009c*/ 	.byte	0x04, 0x1c
        /*009e*/ 	.short	(.L_66 - .L_65)


	//   ....[0]....
.L_65:
        /*00a0*/ 	.word	0x00000120


	//   ....[1]....
        /*00a4*/ 	.word	0x00001970


	//----- nvinfo : EIATTR_CRS_STACK_SIZE
	.align		4
.L_66:
        /*00a8*/ 	.byte	0x04, 0x1e
        /*00aa*/ 	.short	(.L_68 - .L_67)
.L_67:
        /*00ac*/ 	.word	0x00000000


	//----- nvinfo : EIATTR_CBANK_PARAM_SIZE
	.align		4
.L_68:
        /*00b0*/ 	.byte	0x03, 0x19
        /*00b2*/ 	.short	0x0030


	//----- nvinfo : EIATTR_PARAM_CBANK
	.align		4
        /*00b4*/ 	.byte	0x04, 0x0a
        /*00b6*/ 	.short	(.L_70 - .L_69)
	.align		4
.L_69:
        /*00b8*/ 	.word	index@(.nv.constant0._Z5ZcalcPKfS0_PfS0_ifii)
        /*00bc*/ 	.short	0x0380
        /*00be*/ 	.short	0x0030


	//----- nvinfo : EIATTR_SW_WAR
	.align		4
.L_70:
        /*00c0*/ 	.byte	0x04, 0x36
        /*00c2*/ 	.short	(.L_72 - .L_71)
.L_71:
        /*00c4*/ 	.word	0x00000008
.L_72:


//--------------------- .nv.callgraph             --------------------------
	.section	.nv.callgraph,"",@"SHT_CUDA_CALLGRAPH"
	.align	4
	.sectionentsize	8
	.align		4
        /*0000*/ 	.word	0x00000000
	.align		4
        /*0004*/ 	.word	0xffffffff
	.align		4
        /*0008*/ 	.word	0x00000000
	.align		4
        /*000c*/ 	.word	0xfffffffe
	.align		4
        /*0010*/ 	.word	0x00000000
	.align		4
        /*0014*/ 	.word	0xfffffffd
	.align		4
        /*0018*/ 	.word	0x00000000
	.align		4
        /*001c*/ 	.word	0xfffffffc


//--------------------- .nv.constant3             --------------------------
	.section	.nv.constant3,"a",@progbits
	.align	4
.nv.constant3:
	.type		s_H,@object
	.size		s_H,(.L_0 - s_H)
s_H:
	.zero		484
.L_0:


//--------------------- .text._Z5fCalcPKfS0_S0_S0_Pfifii --------------------------
	.section	.text._Z5fCalcPKfS0_S0_S0_Pfifii,"ax",@progbits
	.align	128
        .global         _Z5fCalcPKfS0_S0_S0_Pfifii
        .type           _Z5fCalcPKfS0_S0_S0_Pfifii,@function
        .size           _Z5fCalcPKfS0_S0_S0_Pfifii,(.L_x_75 - _Z5fCalcPKfS0_S0_S0_Pfifii)
        .other          _Z5fCalcPKfS0_S0_S0_Pfifii,@"STO_CUDA_ENTRY STV_DEFAULT"
_Z5fCalcPKfS0_S0_S0_Pfifii:
.text._Z5fCalcPKfS0_S0_S0_Pfifii:
[----:B------:R-:W-:Y:S01]  /*0000*/  LDC R1, c[0x0][0x37c] ;  /* 0x0000df00ff017b82 */ /* 0x000fe20000000800 */
[----:B------:R-:W0:Y:S01]  /*0010*/  S2R R0, SR_CTAID.Y ;  /* 0x0000000000007919 */ /* 0x000e220000002600 */
[----:B------:R-:W1:Y:S01]  /*0020*/  LDCU UR22, c[0x0][0x3a8] ;  /* 0x00007500ff1677ac */ /* 0x000e620008000800 */
[----:B------:R-:W0:Y:S01]  /*0030*/  S2R R9, SR_TID.Y ;  /* 0x0000000000097919 */ /* 0x000e220000002200 */
[----:B------:R-:W2:Y:S01]  /*0040*/  LDCU UR21, c[0x0][0x360] ;  /* 0x00006c00ff1577ac */ /* 0x000ea20008000800 */
[----:B------:R-:W2:Y:S01]  /*0050*/  S2R R5, SR_CTAID.X ;  /* 0x0000000000057919 */ /* 0x000ea20000002500 */
[----:B------:R-:W3:Y:S01]  /*0060*/  LDCU.64 UR10, c[0x0][0x3b0] ;  /* 0x00007600ff0a77ac */ /* 0x000ee20008000a00 */
[----:B------:R-:W2:Y:S01]  /*0070*/  S2R R10, SR_TID.X ;  /* 0x00000000000a7919 */ /* 0x000ea20000002100 */
[----:B------:R-:W0:Y:S01]  /*0080*/  LDCU UR7, c[0x0][0x364] ;  /* 0x00006c80ff0777ac */ /* 0x000e220008000800 */
[----:B-1----:R-:W-:-:S04]  /*0090*/  UIADD3 UR8, UPT, UPT, UR22, -0x1, URZ ;  /* 0xffffffff16087890 */ /* 0x002fc8000fffe0ff */
[----:B------:R-:W-:-:S04]  /*00a0*/  ULEA.HI UR6, UR8, UR8, URZ, 0x1 ;  /* 0x0000000808067291 */ /* 0x000fc8000f8f08ff */
[----:B------:R-:W-:-:S04]  /*00b0*/  ULOP3.LUT UR20, UR6, 0xfffffffe, URZ, 0xc0, !UPT ;  /* 0xfffffffe06147892 */ /* 0x000fc8000f8ec0ff */
[----:B---3--:R-:W-:Y:S02]  /*00c0*/  UIADD3 UR4, UPT, UPT, -UR20, UR11, URZ ;  /* 0x0000000b14047290 */ /* 0x008fe4000fffe1ff */
[----:B------:R-:W-:Y:S01]  /*00d0*/  UIADD3 UR5, UPT, UPT, -UR20, UR10, URZ ;  /* 0x0000000a14057290 */ /* 0x000fe2000fffe1ff */
[----:B0-----:R-:W-:-:S05]  /*00e0*/  IMAD R3, R0, UR7, R9 ;  /* 0x0000000700037c24 */ /* 0x001fca000f8e0209 */
[----:B------:R-:W-:Y:S01]  /*00f0*/  ISETP.GE.AND P0, PT, R3, UR4, PT ;  /* 0x0000000403007c0c */ /* 0x000fe2000bf06270 */
[----:B--2---:R-:W-:-:S05]  /*0100*/  IMAD R2, R5, UR21, R10 ;  /* 0x0000001505027c24 */ /* 0x004fca000f8e020a */
[----:B------:R-:W-:-:S13]  /*0110*/  ISETP.GE.OR P0, PT, R2, UR5, P0 ;  /* 0x0000000502007c0c */ /* 0x000fda0008706670 */
[----:B------:R-:W-:Y:S05]  /*0120*/  @P0 EXIT ;  /* 0x000000000000094d */ /* 0x000fea0003800000 */
[----:B------:R-:W0:Y:S01]  /*0130*/  LDC.64 R6, c[0x0][0x388] ;  /* 0x0000e200ff067b82 */ /* 0x000e220000000a00 */
[----:B------:R-:W-:Y:S02]  /*0140*/  UIADD3 UR4, UPT, UPT, UR21, -UR22, URZ ;  /* 0x8000001615047290 */ /* 0x000fe4000fffe0ff */
[----:B------:R-:W-:Y:S01]  /*0150*/  UIADD3 UR23, UPT, UPT, UR8, UR21, URZ ;  /* 0x0000001508177290 */ /* 0x000fe2000fffe0ff */
[----:B------:R-:W1:Y:S03]  /*0160*/  LDCU.64 UR14, c[0x0][0x358] ;  /* 0x00006b00ff0e77ac */ /* 0x000e660008000a00 */
[----:B------:R-:W-:Y:S01]  /*0170*/  ISETP.GT.U32.AND P1, PT, R10, UR4, PT ;  /* 0x000000040a007c0c */ /* 0x000fe2000bf24070 */
[----:B------:R-:W2:Y:S01]  /*0180*/  LDC.64 R4, c[0x0][0x380] ;  /* 0x0000e000ff047b82 */ /* 0x000ea20000000a00 */
[----:B------:R-:W-:-:S11]  /*0190*/  IMAD R0, R9, UR23, R10 ;  /* 0x0000001709007c24 */ /* 0x000fd6000f8e020a */
[C---:B------:R-:W-:Y:S01]  /*01a0*/  @P1 IADD3 R15, PT, PT, R0.reuse, UR8, RZ ;  /* 0x00000008000f1c10 */ /* 0x040fe2000fffe0ff */
[----:B0-----:R-:W-:-:S04]  /*01b0*/  IMAD.WIDE R12, R0, 0x4, R6 ;  /* 0x00000004000c7825 */ /* 0x001fc800078e0206 */
[----:B------:R-:W-:Y:S02]  /*01c0*/  @P1 IMAD.WIDE R14, R15, 0x4, R6 ;  /* 0x000000040f0e1825 */ /* 0x000fe400078e0206 */
[----:B-1----:R-:W3:Y:S04]  /*01d0*/  LDG.E R12, desc[UR14][R12.64] ;  /* 0x0000000e0c0c7981 */ /* 0x002ee8000c1e1900 */
[----:B------:R-:W4:Y:S01]  /*01e0*/  @P1 LDG.E R14, desc[UR14][R14.64] ;  /* 0x0000000e0e0e1981 */ /* 0x000f22000c1e1900 */
[----:B------:R-:W0:Y:S01]  /*01f0*/  S2UR UR4, SR_CgaCtaId ;  /* 0x00000000000479c3 */ /* 0x000e220000008800 */
[----:B------:R-:W-:Y:S01]  /*0200*/  UMOV UR5, 0x400 ;  /* 0x0000040000057882 */ /* 0x000fe20000000000 */
[----:B------:R-:W-:Y:S01]  /*0210*/  MOV R8, UR22 ;  /* 0x0000001600087c02 */ /* 0x000fe20008000f00 */
[----:B------:R-:W-:Y:S01]  /*0220*/  BSSY.RECONVERGENT B0, `(.L_x_0) ;  /* 0x0000017000007945 */ /* 0x000fe20003800200 */
[----:B------:R-:W-:Y:S01]  /*0230*/  IMAD R19, R3, UR10, R2 ;  /* 0x0000000a03137c24 */ /* 0x000fe2000f8e0202 */
[----:B------:R-:W-:Y:S01]  /*0240*/  PLOP3.LUT P0, PT, PT, PT, PT, 0x8, 0x80 ;  /* 0x000000000080781c */ /* 0x000fe20003f0e170 */
[----:B0-----:R-:W-:-:S02]  /*0250*/  ULEA UR5, UR4, UR5, 0x18 ;  /* 0x0000000504057291 */ /* 0x001fc4000f8ec0ff */
[----:B------:R-:W-:-:S04]  /*0260*/  UIADD3 UR4, UPT, UPT, UR7, -UR22, URZ ;  /* 0x8000001607047290 */ /* 0x000fc8000fffe0ff */
[----:B------:R-:W-:Y:S02]  /*0270*/  LEA R11, R0, UR5, 0x2 ;  /* 0x00000005000b7c11 */ /* 0x000fe4000f8e10ff */
[----:B------:R-:W-:Y:S02]  /*0280*/  ISETP.GT.U32.AND P2, PT, R9, UR4, PT ;  /* 0x0000000409007c0c */ /* 0x000fe4000bf44070 */
[----:B------:R-:W-:Y:S01]  /*0290*/  @P1 LEA R17, R8, R11, 0x2 ;  /* 0x0000000b08111211 */ /* 0x000fe200078e10ff */
[----:B---3--:R0:W-:Y:S04]  /*02a0*/  STS [R11], R12 ;  /* 0x0000000c0b007388 */ /* 0x0081e80000000800 */
[----:B----4-:R0:W-:Y:S06]  /*02b0*/  @P1 STS [R17+-0x4], R14 ;  /* 0xfffffc0e11001388 */ /* 0x0101ec0000000800 */
[----:B--2---:R-:W-:Y:S05]  /*02c0*/  @!P2 BRA `(.L_x_1) ;  /* 0x000000000030a947 */ /* 0x004fea0003800000 */
[----:B0-----:R-:W-:-:S04]  /*02d0*/  VIADD R11, R9, UR8 ;  /* 0x00000008090b7c36 */ /* 0x001fc80008000000 */
[----:B------:R-:W-:-:S04]  /*02e0*/  IMAD R11, R11, UR23, R10 ;  /* 0x000000170b0b7c24 */ /* 0x000fc8000f8e020a */
[C---:B------:R-:W-:Y:S01]  /*02f0*/  IMAD.WIDE R12, R11.reuse, 0x4, R6 ;  /* 0x000000040b0c7825 */ /* 0x040fe200078e0206 */
[----:B------:R-:W-:-:S05]  /*0300*/  @P1 IADD3 R15, PT, PT, R11, UR8, RZ ;  /* 0x000000080b0f1c10 */ /* 0x000fca000fffe0ff */
[----:B------:R-:W-:Y:S01]  /*0310*/  @P1 IMAD.WIDE R6, R15, 0x4, R6 ;  /* 0x000000040f061825 */ /* 0x000fe200078e0206 */
[----:B------:R-:W2:Y:S05]  /*0320*/  LDG.E R12, desc[UR14][R12.64] ;  /* 0x0000000e0c0c7981 */ /* 0x000eaa000c1e1900 */
[----:B------:R-:W3:Y:S01]  /*0330*/  @P1 LDG.E R6, desc[UR14][R6.64] ;  /* 0x0000000e06061981 */ /* 0x000ee2000c1e1900 */
[----:B------:R-:W-:Y:S02]  /*0340*/  LEA R11, R11, UR5, 0x2 ;  /* 0x000000050b0b7c11 */ /* 0x000fe4000f8e10ff */
[----:B------:R-:W-:Y:S02]  /*0350*/  @P1 PLOP3.LUT P0, PT, PT, PT, PT, 0x80, 0x8 ;  /* 0x000000000008181c */ /* 0x000fe40003f0f070 */
[----:B------:R-:W-:Y:S01]  /*0360*/  @P1 LEA R15, R8, R11, 0x2 ;  /* 0x0000000b080f1211 */ /* 0x000fe200078e10ff */
[----:B--2---:R1:W-:Y:S04]  /*0370*/  STS [R11], R12 ;  /* 0x0000000c0b007388 */ /* 0x0043e80000000800 */
[----:B---3--:R1:W-:Y:S06]  /*0380*/  @P1 STS [R15+-0x4], R6 ;  /* 0xfffffc060f001388 */ /* 0x0083ec0000000800 */
.L_x_1:
[----:B------:R-:W-:Y:S05]  /*0390*/  BSYNC.RECONVERGENT B0 ;  /* 0x0000000000007941 */ /* 0x000fea0003800200 */
.L_x_0:
[C---:B01----:R-:W-:Y:S01]  /*03a0*/  @P2 IADD3 R11, PT, PT, R3.reuse, UR8, RZ ;  /* 0x00000008030b2c10 */ /* 0x043fe2000fffe0ff */
[----:B------:R-:W-:Y:S01]  /*03b0*/  @P0 VIADD R6, R2, UR8 ;  /* 0x0000000802060c36 */ /* 0x000fe20008000000 */
[----:B------:R-:W-:Y:S01]  /*03c0*/  @P0 IADD3 R17, PT, PT, R3, UR8, RZ ;  /* 0x0000000803110c10 */ /* 0x000fe2000fffe0ff */
[C---:B------:R-:W-:Y:S01]  /*03d0*/  IMAD.WIDE R12, R19.reuse, 0x4, R4 ;  /* 0x00000004130c7825 */ /* 0x040fe200078e0204 */
[----:B------:R-:W-:-:S03]  /*03e0*/  @P1 IADD3 R7, PT, PT, R19, UR8, RZ ;  /* 0x0000000813071c10 */ /* 0x000fc6000fffe0ff */
[----:B------:R-:W-:Y:S02]  /*03f0*/  @P2 IMAD R11, R11, UR10, R2 ;  /* 0x0000000a0b0b2c24 */ /* 0x000fe4000f8e0202 */
[----:B------:R-:W-:Y:S02]  /*0400*/  @P0 IMAD R17, R17, UR10, R6 ;  /* 0x0000000a11110c24 */ /* 0x000fe4000f8e0206 */
[----:B------:R-:W-:-:S04]  /*0410*/  @P1 IMAD.WIDE R6, R7, 0x4, R4 ;  /* 0x0000000407061825 */ /* 0x000fc800078e0204 */
[--C-:B------:R-:W-:Y:S02]  /*0420*/  @P2 IMAD.WIDE R14, R11, 0x4, R4.reuse ;  /* 0x000000040b0e2825 */ /* 0x100fe400078e0204 */
[----:B------:R-:W2:Y:S02]  /*0430*/  LDG.E R11, desc[UR14][R12.64] ;  /* 0x0000000e0c0b7981 */ /* 0x000ea4000c1e1900 */
[----:B------:R-:W-:Y:S02]  /*0440*/  @P0 IMAD.WIDE R16, R17, 0x4, R4 ;  /* 0x0000000411100825 */ /* 0x000fe400078e0204 */
[----:B------:R-:W3:Y:S01]  /*0450*/  @P1 LDG.E R6, desc[UR14][R6.64] ;  /* 0x0000000e06061981 */ /* 0x000ee2000c1e1900 */
[----:B------:R-:W-:Y:S01]  /*0460*/  UIMAD UR7, UR23, UR23, URZ ;  /* 0x00000017170772a4 */ /* 0x000fe2000f8e02ff */
[C---:B------:R-:W-:Y:S01]  /*0470*/  @P2 IADD3 R19, PT, PT, R9.reuse, UR8, RZ ;  /* 0x0000000809132c10 */ /* 0x040fe2000fffe0ff */
[----:B------:R-:W-:Y:S01]  /*0480*/  @P0 VIADD R18, R10, UR22 ;  /* 0x000000160a120c36 */ /* 0x000fe20008000000 */
[----:B------:R0:W4:Y:S01]  /*0490*/  @P2 LDG.E R14, desc[UR14][R14.64] ;  /* 0x0000000e0e0e2981 */ /* 0x000122000c1e1900 */
[----:B------:R-:W-:Y:S01]  /*04a0*/  @P0 IADD3 R21, PT, PT, R9, UR8, RZ ;  /* 0x0000000809150c10 */ /* 0x000fe2000fffe0ff */
[----:B------:R-:W1:Y:S02]  /*04b0*/  LDC.64 R4, c[0x0][0x3a0] ;  /* 0x0000e800ff047b82 */ /* 0x000e640000000a00 */
[----:B------:R0:W4:Y:S01]  /*04c0*/  @P0 LDG.E R16, desc[UR14][R16.64] ;  /* 0x0000000e10100981 */ /* 0x000122000c1e1900 */
[----:B------:R-:W-:Y:S01]  /*04d0*/  ULEA UR7, UR7, UR5, 0x2 ;  /* 0x0000000507077291 */ /* 0x000fe2000f8e10ff */
[----:B------:R-:W-:-:S02]  /*04e0*/  @P0 IMAD R18, R21, UR23, R18 ;  /* 0x0000001715120c24 */ /* 0x000fc4000f8e0212 */
[----:B0-----:R-:W-:-:S03]  /*04f0*/  @P2 IMAD R15, R19, UR23, R10 ;  /* 0x00000017130f2c24 */ /* 0x001fc6000f8e020a */
[----:B------:R-:W-:Y:S02]  /*0500*/  LEA R0, R0, UR7, 0x2 ;  /* 0x0000000700007c11 */ /* 0x000fe4000f8e10ff */
[----:B------:R-:W-:-:S03]  /*0510*/  @P0 LEA R17, R18, UR7, 0x2 ;  /* 0x0000000712110c11 */ /* 0x000fc6000f8e10ff */
[----:B------:R-:W-:Y:S01]  /*0520*/  @P1 IMAD R13, R8, 0x4, R0 ;  /* 0x00000004080d1824 */ /* 0x000fe200078e0200 */
[----:B------:R-:W-:Y:S01]  /*0530*/  @P2 LEA R15, R15, UR7, 0x2 ;  /* 0x000000070f0f2c11 */ /* 0x000fe2000f8e10ff */
[----:B------:R-:W-:-:S06]  /*0540*/  USHF.R.S32.HI UR6, URZ, 0x1, UR6 ;  /* 0x00000001ff067899 */ /* 0x000fcc0008011406 */
[----:B------:R-:W-:Y:S02]  /*0550*/  IADD3 R2, PT, PT, R2, UR6, RZ ;  /* 0x0000000602027c10 */ /* 0x000fe4000fffe0ff */
[----:B------:R-:W-:-:S05]  /*0560*/  IADD3 R3, PT, PT, R3, UR6, RZ ;  /* 0x0000000603037c10 */ /* 0x000fca000fffe0ff */
[----:B------:R-:W-:Y:S02]  /*0570*/  IMAD R19, R3, UR10, R2 ;  /* 0x0000000a03137c24 */ /* 0x000fe4000f8e0202 */
[----:B------:R-:W0:Y:S02]  /*0580*/  LDC.64 R2, c[0x0][0x390] ;  /* 0x0000e400ff027b82 */ /* 0x000e240000000a00 */
[----:B-1----:R-:W-:Y:S01]  /*0590*/  IMAD.WIDE R4, R19, 0x4, R4 ;  /* 0x0000000413047825 */ /* 0x002fe200078e0204 */
[----:B--2---:R1:W-:Y:S04]  /*05a0*/  STS [R0], R11 ;  /* 0x0000000b00007388 */ /* 0x0043e80000000800 */
[----:B---3--:R1:W-:Y:S04]  /*05b0*/  @P1 STS [R13+-0x4], R6 ;  /* 0xfffffc060d001388 */ /* 0x0083e80000000800 */
[----:B----4-:R1:W-:Y:S04]  /*05c0*/  @P2 STS [R15], R14 ;  /* 0x0000000e0f002388 */ /* 0x0103e80000000800 */
[----:B------:R1:W-:Y:S01]  /*05d0*/  @P0 STS [R17+-0x4], R16 ;  /* 0xfffffc1011000388 */ /* 0x0003e20000000800 */
[----:B------:R-:W-:Y:S06]  /*05e0*/  BAR.SYNC.DEFER_BLOCKING 0x0 ;  /* 0x0000000000007b1d */ /* 0x000fec0000010000 */
[----:B------:R1:W5:Y:S01]  /*05f0*/  LDG.E R7, desc[UR14][R4.64] ;  /* 0x0000000e04077981 */ /* 0x000362000c1e1900 */
[----:B------:R-:W-:-:S04]  /*0600*/  UIADD3 UR24, UPT, UPT, UR23, -UR6, URZ ;  /* 0x8000000617187290 */ /* 0x000fc8000fffe0ff */
[----:B------:R-:W-:Y:S01]  /*0610*/  UISETP.GE.AND UP0, UPT, UR6, UR24, UPT ;  /* 0x000000180600728c */ /* 0x000fe2000bf06270 */
[----:B0-----:R-:W-:-:S08]  /*0620*/  IMAD.WIDE R2, R19, 0x4, R2 ;  /* 0x0000000413027825 */ /* 0x001fd000078e0202 */
[----:B-1----:R-:W-:Y:S05]  /*0630*/  BRA.U UP0, `(.L_x_2) ;  /* 0x0000001500807547 */ /* 0x002fea000b800000 */
[----:B------:R-:W2:Y:S01]  /*0640*/  LDG.E R0, desc[UR14][R2.64] ;  /* 0x0000000e02007981 */ /* 0x000ea2000c1e1900 */
[----:B------:R-:W-:Y:S01]  /*0650*/  UISETP.GT.AND UP0, UPT, UR22, -0x1, UPT ;  /* 0xffffffff1600788c */ /* 0x000fe2000bf04270 */
[----:B------:R-:W-:Y:S01]  /*0660*/  BSSY.RECONVERGENT B0, `(.L_x_3) ;  /* 0x000000d000007945 */ /* 0x000fe20003800200 */
[----:B--2---:R-:W-:-:S04]  /*0670*/  IADD3 R6, PT, PT, R0, 0x1800000, RZ ;  /* 0x0180000000067810 */ /* 0x004fc80007ffe0ff */
[----:B------:R-:W-:-:S04]  /*0680*/  LOP3.LUT R6, R6, 0x7f800000, RZ, 0xc0, !PT ;  /* 0x7f80000006067812 */ /* 0x000fc800078ec0ff */
[----:B------:R-:W-:-:S13]  /*0690*/  ISETP.GT.U32.AND P0, PT, R6, 0x1ffffff, PT ;  /* 0x01ffffff0600780c */ /* 0x000fda0003f04070 */
[----:B------:R-:W-:Y:S05]  /*06a0*/  @P0 BRA `(.L_x_4) ;  /* 0x0000000000100947 */ /* 0x000fea0003800000 */
[----:B------:R-:W-:-:S07]  /*06b0*/  MOV R6, 0x6d0 ;  /* 0x000006d000067802 */ /* 0x000fce0000000f00 */
[----:B-----5:R-:W-:Y:S05]  /*06c0*/  CALL.REL.NOINC `($__internal_0_$__cuda_sm20_rcp_rn_f32_slowpath) ;  /* 0x0000001400647944 */ /* 0x020fea0003c00000 */
[----:B------:R-:W-:Y:S01]  /*06d0*/  MOV R6, R0 ;  /* 0x0000000000067202 */ /* 0x000fe20000000f00 */
[----:B------:R-:W-:Y:S06]  /*06e0*/  BRA `(.L_x_5) ;  /* 0x0000000000107947 */ /* 0x000fec0003800000 */
.L_x_4:
[----:B------:R-:W0:Y:S02]  /*06f0*/  MUFU.RCP R3, R0 ;  /* 0x0000000000037308 */ /* 0x000e240000001000 */
[----:B0-----:R-:W-:-:S04]  /*0700*/  FFMA R2, R0, R3, -1 ;  /* 0xbf80000000027423 */ /* 0x001fc80000000003 */
[----:B------:R-:W-:-:S04]  /*0710*/  FADD.FTZ R2, -R2, -RZ ;  /* 0x800000ff02027221 */ /* 0x000fc80000010100 */
[----:B------:R-:W-:-:S07]  /*0720*/  FFMA R6, R3, R2, R3 ;  /* 0x0000000203067223 */ /* 0x000fce0000000003 */
.L_x_5:
[----:B------:R-:W-:Y:S05]  /*0730*/  BSYNC.RECONVERGENT B0 ;  /* 0x0000000000007941 */ /* 0x000fea0003800200 */
.L_x_3:
[----:B------:R-:W0:Y:S01]  /*0740*/  LDC R0, c[0x0][0x3ac] ;  /* 0x0000eb00ff007b82 */ /* 0x000e220000000800 */
[----:B------:R-:W-:Y:S05]  /*0750*/  BRA.U UP0, `(.L_x_6) ;  /* 0x0000000500e47547 */ /* 0x000fea000b800000 */
[----:B------:R-:W1:Y:S01]  /*0760*/  LDCU.64 UR10, c[0x0][0x3a8] ;  /* 0x00007500ff0a77ac */ /* 0x000e620008000a00 */
[----:B------:R-:W-:Y:S01]  /*0770*/  ULOP3.LUT UR8, URZ, UR20, URZ, 0x33, !UPT ;  /* 0x00000014ff087292 */ /* 0x000fe2000f8e33ff */
[----:B-1----:R-:W1:Y:S01]  /*0780*/  MUFU.RCP R2, UR11 ;  /* 0x0000000b00027d08 */ /* 0x002e620008001000 */
[----:B------:R-:W-:Y:S01]  /*0790*/  MOV R3, UR11 ;  /* 0x0000000b00037c02 */ /* 0x000fe20008000f00 */
[----:B------:R-:W-:-:S04]  /*07a0*/  UIADD3 UR4, UPT, UPT, UR21, UR10, URZ ;  /* 0x0000000a15047290 */ /* 0x000fc8000fffe0ff */
[----:B------:R-:W-:Y:S02]  /*07b0*/  UIADD3 UR8, UPT, UPT, UR4, UR8, URZ ;  /* 0x0000000804087290 */ /* 0x000fe4000fffe0ff */
[----:B------:R-:W2:Y:S01]  /*07c0*/  FCHK P0, -RZ, UR11 ;  /* 0x0000000bff007d02 */ /* 0x000ea20008000100 */
[----:B------:R-:W-:Y:S02]  /*07d0*/  UIADD3 UR4, UPT, UPT, UR4, -0x2, -UR20 ;  /* 0xfffffffe04047890 */ /* 0x000fe4000fffe814 */
[----:B------:R-:W-:Y:S02]  /*07e0*/  ULOP3.LUT UR16, UR8, 0x7, URZ, 0xc0, !UPT ;  /* 0x0000000708107892 */ /* 0x000fe4000f8ec0ff */
[----:B------:R-:W-:Y:S02]  /*07f0*/  ULOP3.LUT UR17, UR8, 0x3, URZ, 0xc0, !UPT ;  /* 0x0000000308117892 */ /* 0x000fe4000f8ec0ff */
[----:B------:R-:W-:Y:S01]  /*0800*/  UIADD3 UR12, UPT, UPT, UR16, -0x1, URZ ;  /* 0xffffffff100c7890 */ /* 0x000fe2000fffe0ff */
[----:B-1----:R-:W-:-:S04]  /*0810*/  FFMA R3, R2, -R3, 1 ;  /* 0x3f80000002037423 */ /* 0x002fc80000000803 */
[----:B------:R-:W-:-:S04]  /*0820*/  FFMA R3, R2, R3, R2 ;  /* 0x0000000302037223 */ /* 0x000fc80000000002 */
[----:B------:R-:W-:-:S04]  /*0830*/  FFMA R2, -RZ, R3, RZ ;  /* 0x00000003ff027223 */ /* 0x000fc800000001ff */
[----:B------:R-:W-:-:S04]  /*0840*/  FFMA R8, R2, -UR11, -RZ ;  /* 0x8000000b02087c23 */ /* 0x000fc800080008ff */
[----:B------:R-:W-:Y:S01]  /*0850*/  FFMA R2, R3, R8, R2 ;  /* 0x0000000803027223 */ /* 0x000fe20000000002 */
[----:B--2---:R-:W-:Y:S06]  /*0860*/  @!P0 BRA `(.L_x_7) ;  /* 0x00000000000c8947 */ /* 0x004fec0003800000 */
[----:B------:R-:W-:Y:S01]  /*0870*/  IMAD.MOV.U32 R3, RZ, RZ, -0x80000000 ;  /* 0x80000000ff037424 */ /* 0x000fe200078e00ff */
[----:B------:R-:W-:-:S07]  /*0880*/  MOV R12, 0x8a0 ;  /* 0x000008a0000c7802 */ /* 0x000fce0000000f00 */
[----:B0----5:R-:W-:Y:S05]  /*0890*/  CALL.REL.NOINC `($__internal_1_$__cuda_sm3x_div_rn_noftz_f32_slowpath) ;  /* 0x0000001400c87944 */ /* 0x021fea0003c00000 */
.L_x_7:
[----:B------:R-:W-:Y:S01]  /*08a0*/  HFMA2 R3, -RZ, RZ, 0.96630859375, -0.0022525787353515625 ;  /* 0x3bbb989dff037431 */ /* 0x000fe200000001ff */
[----:B------:R-:W-:Y:S01]  /*08b0*/  MOV R9, 0x437c0000 ;  /* 0x437c000000097802 */ /* 0x000fe20000000f00 */
[----:B------:R-:W-:Y:S02]  /*08c0*/  UIMAD UR9, UR23, UR6, URZ ;  /* 0x00000006170972a4 */ /* 0x000fe4000f8e02ff */
[----:B------:R-:W-:Y:S02]  /*08d0*/  ULOP3.LUT UR10, UR8, 0xfffffff8, URZ, 0xc0, !UPT ;  /* 0xfffffff8080a7892 */ /* 0x000fe4000f8ec0ff */
[----:B------:R-:W-:Y:S02]  /*08e0*/  UISETP.GE.U32.AND UP1, UPT, UR4, 0x7, UPT ;  /* 0x000000070400788c */ /* 0x000fe4000bf26070 */
[----:B------:R-:W-:Y:S01]  /*08f0*/  ULEA UR9, UR9, UR5, 0x2 ;  /* 0x0000000509097291 */ /* 0x000fe2000f8e10ff */
[----:B0-----:R-:W-:Y:S01]  /*0900*/  FFMA.SAT R0, R2, R3, 0.5 ;  /* 0x3f00000002007423 */ /* 0x001fe20000002003 */
[----:B------:R-:W-:-:S02]  /*0910*/  UIADD3 UR13, UPT, UPT, -UR10, URZ, URZ ;  /* 0x000000ff0a0d7290 */ /* 0x000fc4000fffe1ff */
[----:B------:R-:W-:Y:S01]  /*0920*/  UISETP.GE.U32.AND UP0, UPT, UR12, 0x3, UPT ;  /* 0x000000030c00788c */ /* 0x000fe2000bf06070 */
[----:B------:R-:W-:Y:S01]  /*0930*/  FFMA.RM R3, R0, R9, 12582913 ;  /* 0x4b40000100037423 */ /* 0x000fe20000004009 */
[----:B------:R-:W-:-:S03]  /*0940*/  UMOV UR4, UR6 ;  /* 0x0000000600047c82 */ /* 0x000fc60008000000 */
[----:B------:R-:W-:-:S04]  /*0950*/  FADD R9, R3, -12583039 ;  /* 0xcb40007f03097421 */ /* 0x000fc80000000000 */
[----:B------:R-:W-:-:S04]  /*0960*/  FFMA R9, R2, 1.4426950216293334961, -R9 ;  /* 0x3fb8aa3b02097823 */ /* 0x000fc80000000809 */
[----:B------:R-:W-:Y:S01]  /*0970*/  FFMA R0, R2, 1.925963033500011079e-08, R9 ;  /* 0x32a5706002007823 */ /* 0x000fe20000000009 */
[----:B------:R-:W-:-:S07]  /*0980*/  SHF.L.U32 R2, R3, 0x17, RZ ;  /* 0x0000001703027819 */ /* 0x000fce00000006ff */
.L_x_13:
[----:B------:R-:W-:Y:S01]  /*0990*/  UISETP.NE.AND UP3, UPT, UR16, URZ, UPT ;  /* 0x000000ff1000728c */ /* 0x000fe2000bf65270 */
[----:B------:R-:W-:Y:S01]  /*09a0*/  UMOV UR10, UR6 ;  /* 0x00000006000a7c82 */ /* 0x000fe20008000000 */
[----:B------:R-:W-:Y:S09]  /*09b0*/  BRA.U !UP1, `(.L_x_8) ;  /* 0x0000000109907547 */ /* 0x000ff2000b800000 */
[----:B------:R-:W0:Y:S01]  /*09c0*/  MUFU.EX2 R3, R0 ;  /* 0x0000000000037308 */ /* 0x000e220000000800 */
[----:B------:R-:W-:Y:S01]  /*09d0*/  ULEA UR18, UR4, UR9, 0x2 ;  /* 0x0000000904127291 */ /* 0x000fe2000f8e10ff */
[----:B------:R-:W-:Y:S01]  /*09e0*/  UMOV UR11, UR13 ;  /* 0x0000000d000b7c82 */ /* 0x000fe20008000000 */
[----:B------:R-:W-:Y:S01]  /*09f0*/  UMOV UR10, UR6 ;  /* 0x00000006000a7c82 */ /* 0x000fe20008000000 */
[----:B0-----:R-:W-:-:S04]  /*0a00*/  FMUL R3, R2, R3 ;  /* 0x0000000302037220 */ /* 0x001fc80000400000 */
[----:B------:R-:W-:-:S07]  /*0a10*/  FMUL R22, R3, R6 ;  /* 0x0000000603167220 */ /* 0x000fce0000400000 */
.L_x_9:
[----:B------:R-:W-:Y:S01]  /*0a20*/  UIMAD UR12, UR23, UR10, UR4 ;  /* 0x0000000a170c72a4 */ /* 0x000fe2000f8e0204 */
[----:B------:R-:W0:Y:S01]  /*0a30*/  LDS R8, [UR18] ;  /* 0x00000012ff087984 */ /* 0x000e220008000800 */
[----:B------:R-:W-:Y:S02]  /*0a40*/  UIADD3 UR11, UPT, UPT, UR11, 0x8, URZ ;  /* 0x000000080b0b7890 */ /* 0x000fe4000fffe0ff */
[----:B------:R-:W-:Y:S02]  /*0a50*/  ULEA UR12, UR12, UR5, 0x2 ;  /* 0x000000050c0c7291 */ /* 0x000fe4000f8e10ff */
[----:B------:R-:W-:Y:S02]  /*0a60*/  UISETP.NE.AND UP2, UPT, UR11, URZ, UPT ;  /* 0x000000ff0b00728c */ /* 0x000fe4000bf45270 */
[----:B------:R-:W-:Y:S02]  /*0a70*/  ULEA UR12, UR23, UR12, 0x2 ;  /* 0x0000000c170c7291 */ /* 0x000fe4000f8e10ff */
[----:B------:R-:W-:-:S02]  /*0a80*/  UIADD3 UR10, UPT, UPT, UR10, 0x8, URZ ;  /* 0x000000080a0a7890 */ /* 0x000fc4000fffe0ff */
[----:B------:R-:W-:Y:S02]  /*0a90*/  ULEA UR19, UR23, UR12, 0x2 ;  /* 0x0000000c17137291 */ /* 0x000fe4000f8e10ff */
[----:B------:R-:W-:Y:S02]  /*0aa0*/  ULEA UR18, UR23, UR18, 0x5 ;  /* 0x0000001217127291 */ /* 0x000fe4000f8e28ff */
[----:B------:R-:W-:Y:S01]  /*0ab0*/  ULEA UR25, UR23, UR19, 0x2 ;  /* 0x0000001317197291 */ /* 0x000fe2000f8e10ff */
[----:B------:R-:W1:Y:S03]  /*0ac0*/  LDS R3, [UR12] ;  /* 0x0000000cff037984 */ /* 0x000e660008000800 */
[----:B------:R-:W-:Y:S01]  /*0ad0*/  ULEA UR12, UR23, UR25, 0x2 ;  /* 0x00000019170c7291 */ /* 0x000fe2000f8e10ff */
[----:B------:R-:W2:Y:S03]  /*0ae0*/  LDS R10, [UR19] ;  /* 0x00000013ff0a7984 */ /* 0x000ea60008000800 */
[----:B------:R-:W-:Y:S01]  /*0af0*/  ULEA UR19, UR23, UR12, 0x2 ;  /* 0x0000000c17137291 */ /* 0x000fe2000f8e10ff */
[----:B------:R-:W3:Y:S03]  /*0b00*/  LDS R12, [UR25] ;  /* 0x00000019ff0c7984 */ /* 0x000ee60008000800 */
[----:B------:R-:W-:Y:S01]  /*0b10*/  ULEA UR25, UR23, UR19, 0x2 ;  /* 0x0000001317197291 */ /* 0x000fe2000f8e10ff */
[----:B------:R-:W4:Y:S03]  /*0b20*/  LDS R14, [UR12] ;  /* 0x0000000cff0e7984 */ /* 0x000f260008000800 */
[----:B------:R-:W-:Y:S01]  /*0b30*/  ULEA UR12, UR23, UR25, 0x2 ;  /* 0x00000019170c7291 */ /* 0x000fe2000f8e10ff */
[----:B------:R-:W4:Y:S04]  /*0b40*/  LDS R16, [UR19] ;  /* 0x00000013ff107984 */ /* 0x000f280008000800 */
[----:B------:R-:W4:Y:S04]  /*0b50*/  LDS R18, [UR25] ;  /* 0x00000019ff127984 */ /* 0x000f280008000800 */
[----:B------:R-:W4:Y:S01]  /*0b60*/  LDS R20, [UR12] ;  /* 0x0000000cff147984 */ /* 0x000f220008000800 */
[----:B0----5:R-:W-:-:S04]  /*0b70*/  FFMA R8, R22, R8, R7 ;  /* 0x0000000816087223 */ /* 0x021fc80000000007 */
[----:B-1----:R-:W-:-:S04]  /*0b80*/  FFMA R3, R22, R3, R8 ;  /* 0x0000000316037223 */ /* 0x002fc80000000008 */
[----:B--2---:R-:W-:-:S04]  /*0b90*/  FFMA R3, R22, R10, R3 ;  /* 0x0000000a16037223 */ /* 0x004fc80000000003 */
[----:B---3--:R-:W-:-:S04]  /*0ba0*/  FFMA R3, R22, R12, R3 ;  /* 0x0000000c16037223 */ /* 0x008fc80000000003 */
[----:B----4-:R-:W-:-:S04]  /*0bb0*/  FFMA R3, R22, R14, R3 ;  /* 0x0000000e16037223 */ /* 0x010fc80000000003 */
[----:B------:R-:W-:-:S04]  /*0bc0*/  FFMA R3, R22, R16, R3 ;  /* 0x0000001016037223 */ /* 0x000fc80000000003 */
[----:B------:R-:W-:-:S04]  /*0bd0*/  FFMA R3, R22, R18, R3 ;  /* 0x0000001216037223 */ /* 0x000fc80000000003 */
[----:B------:R-:W-:Y:S01]  /*0be0*/  FFMA R7, R22, R20, R3 ;  /* 0x0000001416077223 */ /* 0x000fe20000000003 */
[----:B------:R-:W-:Y:S06]  /*0bf0*/  BRA.U UP2, `(.L_x_9) ;  /* 0xfffffffd02887547 */ /* 0x000fec000b83ffff */
.L_x_8:
[----:B------:R-:W-:Y:S05]  /*0c00*/  BRA.U !UP3, `(.L_x_10) ;  /* 0x000000010ba87547 */ /* 0x000fea000b800000 */
[----:B------:R-:W-:Y:S01]  /*0c10*/  UISETP.NE.AND UP2, UPT, UR17, URZ, UPT ;  /* 0x000000ff1100728c */ /* 0x000fe2000bf45270 */
[----:B------:R-:W-:Y:S10]  /*0c20*/  BRA.U !UP0, `(.L_x_11) ;  /* 0x0000000108447547 */ /* 0x000ff4000b800000 */
[----:B------:R-:W-:Y:S01]  /*0c30*/  UIMAD UR11, UR23, UR10, UR4 ;  /* 0x0000000a170b72a4 */ /* 0x000fe2000f8e0204 */
[----:B------:R-:W0:Y:S01]  /*0c40*/  MUFU.EX2 R9, R0 ;  /* 0x0000000000097308 */ /* 0x000e220000000800 */
[----:B------:R-:W-:Y:S02]  /*0c50*/  UIADD3 UR10, UPT, UPT, UR10, 0x4, URZ ;  /* 0x000000040a0a7890 */ /* 0x000fe4000fffe0ff */
[----:B------:R-:W-:-:S04]  /*0c60*/  ULEA UR11, UR11, UR5, 0x2 ;  /* 0x000000050b0b7291 */ /* 0x000fc8000f8e10ff */
[----:B------:R-:W-:-:S04]  /*0c70*/  ULEA UR12, UR23, UR11, 0x2 ;  /* 0x0000000b170c7291 */ /* 0x000fc8000f8e10ff */
[----:B------:R-:W-:Y:S01]  /*0c80*/  ULEA UR18, UR23, UR12, 0x2 ;  /* 0x0000000c17127291 */ /* 0x000fe2000f8e10ff */
[----:B------:R-:W1:Y:S03]  /*0c90*/  LDS R8, [UR11] ;  /* 0x0000000bff087984 */ /* 0x000e660008000800 */
[----:B------:R-:W-:Y:S01]  /*0ca0*/  ULEA UR11, UR23, UR18, 0x2 ;  /* 0x00000012170b7291 */ /* 0x000fe2000f8e10ff */
[----:B------:R-:W2:Y:S01]  /*0cb0*/  LDS R3, [UR12] ;  /* 0x0000000cff037984 */ /* 0x000ea20008000800 */
[----:B0-----:R-:W-:-:S03]  /*0cc0*/  FMUL R9, R2, R9 ;  /* 0x0000000902097220 */ /* 0x001fc60000400000 */
[----:B------:R-:W0:Y:S01]  /*0cd0*/  LDS R10, [UR18] ;  /* 0x00000012ff0a7984 */ /* 0x000e220008000800 */
[----:B------:R-:W-:-:S03]  /*0ce0*/  FMUL R9, R9, R6 ;  /* 0x0000000609097220 */ /* 0x000fc60000400000 */
[----:B------:R-:W3:Y:S01]  /*0cf0*/  LDS R12, [UR11] ;  /* 0x0000000bff0c7984 */ /* 0x000ee20008000800 */
[----:B-1---5:R-:W-:-:S04]  /*0d00*/  FFMA R8, R8, R9, R7 ;  /* 0x0000000908087223 */ /* 0x022fc80000000007 */
[----:B--2---:R-:W-:-:S04]  /*0d10*/  FFMA R3, R3, R9, R8 ;  /* 0x0000000903037223 */ /* 0x004fc80000000008 */
[----:B0-----:R-:W-:-:S04]  /*0d20*/  FFMA R3, R10, R9, R3 ;  /* 0x000000090a037223 */ /* 0x001fc80000000003 */
[----:B---3--:R-:W-:-:S07]  /*0d30*/  FFMA R7, R12, R9, R3 ;  /* 0x000000090c077223 */ /* 0x008fce0000000003 */
.L_x_11:
[----:B------:R-:W-:Y:S05]  /*0d40*/  BRA.U !UP2, `(.L_x_10) ;  /* 0x000000010a587547 */ /* 0x000fea000b800000 */
[----:B------:R-:W-:Y:S02]  /*0d50*/  UISETP.NE.AND UP2, UPT, UR17, 0x1, UPT ;  /* 0x000000011100788c */ /* 0x000fe4000bf45270 */
[----:B------:R-:W-:-:S07]  /*0d60*/  ULOP3.LUT UP3, URZ, UR8, 0x1, URZ, 0xc0, !UPT ;  /* 0x0000000108ff7892 */ /* 0x000fce000f86c0ff */
[----:B------:R-:W-:Y:S05]  /*0d70*/  BRA.U !UP2, `(.L_x_12) ;  /* 0x000000010a2c7547 */ /* 0x000fea000b800000 */
[----:B------:R-:W-:Y:S01]  /*0d80*/  UIMAD UR11, UR23, UR10, UR4 ;  /* 0x0000000a170b72a4 */ /* 0x000fe2000f8e0204 */
[----:B------:R-:W0:Y:S01]  /*0d90*/  MUFU.EX2 R3, R0 ;  /* 0x0000000000037308 */ /* 0x000e220000000800 */
[----:B------:R-:W-:Y:S02]  /*0da0*/  UIADD3 UR10, UPT, UPT, UR10, 0x2, URZ ;  /* 0x000000020a0a7890 */ /* 0x000fe4000fffe0ff */
[----:B------:R-:W-:-:S04]  /*0db0*/  ULEA UR11, UR11, UR5, 0x2 ;  /* 0x000000050b0b7291 */ /* 0x000fc8000f8e10ff */
[----:B------:R-:W-:-:S05]  /*0dc0*/  ULEA UR12, UR23, UR11, 0x2 ;  /* 0x0000000b170c7291 */ /* 0x000fca000f8e10ff */
[----:B------:R-:W1:Y:S04]  /*0dd0*/  LDS R10, [UR11] ;  /* 0x0000000bff0a7984 */ /* 0x000e680008000800 */
[----:B------:R-:W2:Y:S01]  /*0de0*/  LDS R12, [UR12] ;  /* 0x0000000cff0c7984 */ /* 0x000ea20008000800 */
[----:B0-----:R-:W-:-:S04]  /*0df0*/  FMUL R3, R2, R3 ;  /* 0x0000000302037220 */ /* 0x001fc80000400000 */
[----:B------:R-:W-:-:S04]  /*0e00*/  FMUL R8, R3, R6 ;  /* 0x0000000603087220 */ /* 0x000fc80000400000 */
[----:B-1---5:R-:W-:-:S04]  /*0e10*/  FFMA R7, R10, R8, R7 ;  /* 0x000000080a077223 */ /* 0x022fc80000000007 */
[----:B--2---:R-:W-:-:S07]  /*0e20*/  FFMA R7, R12, R8, R7 ;  /* 0x000000080c077223 */ /* 0x004fce0000000007 */
.L_x_12:
[----:B------:R-:W-:Y:S05]  /*0e30*/  BRA.U !UP3, `(.L_x_10) ;  /* 0x000000010b1c7547 */ /* 0x000fea000b800000 */
[----:B------:R-:W-:Y:S01]  /*0e40*/  UIMAD UR10, UR23, UR10, UR4 ;  /* 0x0000000a170a72a4 */ /* 0x000fe2000f8e0204 */
[----:B------:R-:W0:Y:S03]  /*0e50*/  MUFU.EX2 R3, R0 ;  /* 0x0000000000037308 */ /* 0x000e260000000800 */
[----:B------:R-:W-:-:S09]  /*0e60*/  ULEA UR10, UR10, UR5, 0x2 ;  /* 0x000000050a0a7291 */ /* 0x000fd2000f8e10ff */
[----:B------:R-:W1:Y:S01]  /*0e70*/  LDS R8, [UR10] ;  /* 0x0000000aff087984 */ /* 0x000e620008000800 */
[----:B0-----:R-:W-:-:S04]  /*0e80*/  FMUL R3, R2, R3 ;  /* 0x0000000302037220 */ /* 0x001fc80000400000 */
[----:B------:R-:W-:-:S04]  /*0e90*/  FMUL R3, R3, R6 ;  /* 0x0000000603037220 */ /* 0x000fc80000400000 */
[----:B-1---5:R-:W-:-:S07]  /*0ea0*/  FFMA R7, R8, R3, R7 ;  /* 0x0000000308077223 */ /* 0x022fce0000000007 */
.L_x_10:
[----:B------:R-:W-:-:S04]  /*0eb0*/  UIADD3 UR4, UPT, UPT, UR4, 0x1, URZ ;  /* 0x0000000104047890 */ /* 0x000fc8000fffe0ff */
[----:B------:R-:W-:-:S09]  /*0ec0*/  UISETP.NE.AND UP2, UPT, UR4, UR24, UPT ;  /* 0x000000180400728c */ /* 0x000fd2000bf45270 */
[----:B------:R-:W-:Y:S05]  /*0ed0*/  BRA.U !UP2, `(.L_x_2) ;  /* 0x0000000d0a587547 */ /* 0x000fea000b800000 */
[----:B------:R-:W-:Y:S05]  /*0ee0*/  BRA `(.L_x_13) ;  /* 0xfffffff800a87947 */ /* 0x000fea000383ffff */
.L_x_6:
[----:B------:R-:W1:Y:S01]  /*0ef0*/  LDCU UR4, c[0x0][0x3a8] ;  /* 0x00007500ff0477ac */ /* 0x000e620008000800 */
[----:B------:R-:W-:Y:S02]  /*0f00*/  IABS R8, UR6 ;  /* 0x0000000600087c13 */ /* 0x000fe40008000000 */
[----:B------:R-:W-:Y:S01]  /*0f10*/  IADD3 R9, PT, PT, R9, UR6, RZ ;  /* 0x0000000609097c10 */ /* 0x000fe2000fffe0ff */
[----:B------:R-:W-:Y:S01]  /*0f20*/  UMOV UR8, UR6 ;  /* 0x0000000600087c82 */ /* 0x000fe20008000000 */
[----:B------:R-:W-:Y:S01]  /*0f30*/  IADD3 R10, PT, PT, R10, UR6, RZ ;  /* 0x000000060a0a7c10 */ /* 0x000fe2000fffe0ff */
[----:B------:R-:W-:-:S05]  /*0f40*/  VIADD R8, R8, UR6 ;  /* 0x0000000608087c36 */ /* 0x000fca0008000000 */
[----:B------:R-:W-:-:S04]  /*0f50*/  IADD3 R11, PT, PT, R8, 0x1, RZ ;  /* 0x00000001080b7810 */ /* 0x000fc80007ffe0ff */
[C---:B------:R-:W-:Y:S02]  /*0f60*/  LOP3.LUT R22, R11.reuse, 0x7, RZ, 0xc0, !PT ;  /* 0x000000070b167812 */ /* 0x040fe400078ec0ff */
[C---:B------:R-:W-:Y:S01]  /*0f70*/  LOP3.LUT R24, R11.reuse, 0x3, RZ, 0xc0, !PT ;  /* 0x000000030b187812 */ /* 0x040fe200078ec0ff */
[----:B-1----:R-:W-:Y:S01]  /*0f80*/  UIADD3 UR4, UPT, UPT, UR4, -0x1, URZ ;  /* 0xffffffff04047890 */ /* 0x002fe2000fffe0ff */
[----:B------:R-:W-:Y:S01]  /*0f90*/  LOP3.LUT R11, R11, 0xfffffff8, RZ, 0xc0, !PT ;  /* 0xfffffff80b0b7812 */ /* 0x000fe200078ec0ff */
[----:B------:R-:W-:Y:S02]  /*0fa0*/  VIADD R25, R22, 0xffffffff ;  /* 0xffffffff16197836 */ /* 0x000fe40000000000 */
[----:B------:R-:W-:-:S04]  /*0fb0*/  ULEA.HI UR4, UR4, UR4, URZ, 0x1 ;  /* 0x0000000404047291 */ /* 0x000fc8000f8f08ff */
[----:B------:R-:W-:-:S04]  /*0fc0*/  USHF.R.S32.HI UR18, URZ, 0x1, UR4 ;  /* 0x00000001ff127899 */ /* 0x000fc80008011404 */
[----:B------:R-:W-:-:S12]  /*0fd0*/  UIADD3 UR16, UPT, UPT, -UR18, URZ, URZ ;  /* 0x000000ff12107290 */ /* 0x000fd8000fffe1ff */
.L_x_23:
[----:B------:R-:W-:-:S05]  /*0fe0*/  UMOV UR9, UR18 ;  /* 0x0000001200097c82 */ /* 0x000fca0008000000 */
.L_x_22:
[----:B------:R-:W-:Y:S01]  /*0ff0*/  HFMA2 R17, -RZ, RZ, 0, 0 ;  /* 0x00000000ff117431 */ /* 0x000fe200000001ff */
[----:B------:R-:W-:Y:S01]  /*1000*/  ISETP.GE.U32.AND P0, PT, R25, 0x3, PT ;  /* 0x000000031900780c */ /* 0x000fe20003f06070 */
[----:B------:R-:W-:Y:S01]  /*1010*/  UMOV UR4, URZ ;  /* 0x000000ff00047c82 */ /* 0x000fe20008000000 */
[----:B------:R-:W-:-:S11]  /*1020*/  UMOV UR10, UR16 ;  /* 0x00000010000a7c82 */ /* 0x000fd60008000000 */
.L_x_19:
[----:B------:R-:W-:Y:S01]  /*1030*/  ISETP.GE.U32.AND P3, PT, R8, 0x7, PT ;  /* 0x000000070800780c */ /* 0x000fe20003f66070 */
[----:B------:R-:W-:Y:S01]  /*1040*/  UIADD3 UR11, UPT, UPT, UR10, UR9, URZ ;  /* 0x000000090a0b7290 */ /* 0x000fe2000fffe0ff */
[----:B------:R-:W-:Y:S01]  /*1050*/  IABS R2, UR18 ;  /* 0x0000001200027c13 */ /* 0x000fe20008000000 */
[----:B------:R-:W-:Y:S01]  /*1060*/  UMOV UR13, UR10 ;  /* 0x0000000a000d7c82 */ /* 0x000fe20008000000 */
[----:B------:R-:W-:Y:S01]  /*1070*/  IADD3 R3, PT, PT, R9, UR10, RZ ;  /* 0x0000000a09037c10 */ /* 0x000fe2000fffe0ff */
[----:B------:R-:W-:Y:S01]  /*1080*/  UIADD3 UR10, UPT, UPT, UR10, 0x1, URZ ;  /* 0x000000010a0a7890 */ /* 0x000fe2000fffe0ff */
[----:B------:R-:W-:Y:S01]  /*1090*/  ISETP.NE.AND P2, PT, R2, UR13, PT ;  /* 0x0000000d02007c0c */ /* 0x000fe2000bf45270 */
[----:B------:R-:W-:Y:S01]  /*10a0*/  UMOV UR12, UR16 ;  /* 0x00000010000c7c82 */ /* 0x000fe20008000000 */
[----:B------:R-:W-:Y:S01]  /*10b0*/  UIMAD UR17, UR23, UR11, UR8 ;  /* 0x0000000b171172a4 */ /* 0x000fe2000f8e0208 */
[----:B------:R-:W-:Y:S01]  /*10c0*/  ISETP.NE.AND P1, PT, R22, RZ, PT ;  /* 0x000000ff1600720c */ /* 0x000fe20003f25270 */
[----:B------:R-:W-:-:S03]  /*10d0*/  IMAD R2, R3, UR23, R10 ;  /* 0x0000001703027c24 */ /* 0x000fc6000f8e020a */
[----:B------:R-:W-:Y:S09]  /*10e0*/  @!P3 BRA `(.L_x_14) ;  /* 0x0000000000f8b947 */ /* 0x000ff20003800000 */
[----:B------:R-:W1:Y:S01]  /*10f0*/  S2UR UR12, SR_CgaCtaId ;  /* 0x00000000000c79c3 */ /* 0x000e620000008800 */
[----:B------:R-:W-:Y:S02]  /*1100*/  UMOV UR11, 0x400 ;  /* 0x00000400000b7882 */ /* 0x000fe40000000000 */
[----:B-1----:R-:W-:-:S03]  /*1110*/  ULEA UR19, UR12, UR11, 0x18 ;  /* 0x0000000b0c137291 */ /* 0x002fc6000f8ec0ff */
[----:B------:R-:W-:-:S09]  /*1120*/  UMOV UR12, UR16 ;  /* 0x00000010000c7c82 */ /* 0x000fd20008000000 */
.L_x_15:
[----:B------:R-:W-:Y:S02]  /*1130*/  UIADD3 UR11, UPT, UPT, UR17, UR12, URZ ;  /* 0x0000000c110b7290 */ /* 0x000fe4000fffe0ff */
[----:B------:R-:W-:Y:S01]  /*1140*/  IADD3 R15, PT, PT, R2, UR12, RZ ;  /* 0x0000000c020f7c10 */ /* 0x000fe2000fffe0ff */
[----:B------:R-:W-:Y:S02]  /*1150*/  USHF.L.U32 UR13, UR4, 0x2, URZ ;  /* 0x00000002040d7899 */ /* 0x000fe400080006ff */
[----:B------:R-:W-:Y:S01]  /*1160*/  ULEA UR11, UR11, UR19, 0x2 ;  /* 0x000000130b0b7291 */ /* 0x000fe2000f8e10ff */
[----:B------:R-:W-:Y:S01]  /*1170*/  LEA R15, R15, UR7, 0x2 ;  /* 0x000000070f0f7c11 */ /* 0x000fe2000f8e10ff */
[----:B------:R-:W-:Y:S02]  /*1180*/  UIADD3 UR12, UPT, UPT, UR12, 0x8, URZ ;  /* 0x000000080c0c7890 */ /* 0x000fe4000fffe0ff */
[----:B------:R-:W-:Y:S02]  /*1190*/  UIADD3 UR4, UPT, UPT, UR4, 0x8, URZ ;  /* 0x0000000804047890 */ /* 0x000fe4000fffe0ff */
[----:B------:R-:W-:Y:S04]  /*11a0*/  LDS R3, [R15] ;  /* 0x000000000f037984 */ /* 0x000fe80000000800 */
[----:B------:R-:W1:Y:S01]  /*11b0*/  LDS R12, [UR11] ;  /* 0x0000000bff0c7984 */ /* 0x000e620008000800 */
[----:B------:R-:W2:Y:S03]  /*11c0*/  LDCU UR25, c[0x3][UR13] ;  /* 0x00c000000d1977ac */ /* 0x000ea60008000800 */
[----:B------:R-:W-:Y:S01]  /*11d0*/  LDS R21, [R15+0x4] ;  /* 0x000004000f157984 */ /* 0x000fe20000000800 */
[----:B------:R-:W3:Y:S03]  /*11e0*/  LDCU UR26, c[0x3][UR13+0x8] ;  /* 0x00c001000d1a77ac */ /* 0x000ee60008000800 */
[----:B------:R-:W4:Y:S01]  /*11f0*/  LDS R18, [UR11+0x4] ;  /* 0x0000040bff127984 */ /* 0x000f220008000800 */
[----:B------:R-:W0:Y:S03]  /*1200*/  LDCU UR27, c[0x3][UR13+0x10] ;  /* 0x00c002000d1b77ac */ /* 0x000e260008000800 */
[----:B------:R-:W-:Y:S04]  /*1210*/  LDS R16, [R15+0x8] ;  /* 0x000008000f107984 */ /* 0x000fe80000000800 */
[----:B------:R-:W3:Y:S04]  /*1220*/  LDS R19, [UR11+0x8] ;  /* 0x0000080bff137984 */ /* 0x000ee80008000800 */
[----:B------:R-:W-:Y:S04]  /*1230*/  LDS R14, [R15+0xc] ;  /* 0x00000c000f0e7984 */ /* 0x000fe80000000800 */
[----:B------:R-:W0:Y:S04]  /*1240*/  LDS R13, [UR11+0xc] ;  /* 0x00000c0bff0d7984 */ /* 0x000e280008000800 */
[----:B------:R-:W-:Y:S01]  /*1250*/  LDS R23, [R15+0x14] ;  /* 0x000014000f177984 */ /* 0x000fe20000000800 */
[----:B-1----:R-:W-:-:S03]  /*1260*/  FADD R3, R3, -R12 ;  /* 0x8000000c03037221 */ /* 0x002fc60000000000 */
[----:B------:R-:W-:Y:S01]  /*1270*/  LDS R12, [R15+0x10] ;  /* 0x000010000f0c7984 */ /* 0x000fe20000000800 */
[----:B--2---:R-:W-:Y:S01]  /*1280*/  FMUL R20, R3, UR25 ;  /* 0x0000001903147c20 */ /* 0x004fe20008400000 */
[----:B------:R-:W1:Y:S02]  /*1290*/  LDCU UR25, c[0x3][UR13+0x4] ;  /* 0x00c000800d1977ac */ /* 0x000e640008000800 */
[----:B------:R-:W2:Y:S01]  /*12a0*/  LDS R3, [UR11+0x10] ;  /* 0x0000100bff037984 */ /* 0x000ea20008000800 */
[----:B------:R-:W-:Y:S01]  /*12b0*/  FFMA R17, R20, R20, R17 ;  /* 0x0000001414117223 */ /* 0x000fe20000000011 */
[----:B----4-:R-:W-:Y:S02]  /*12c0*/  FADD R26, R21, -R18 ;  /* 0x80000012151a7221 */ /* 0x010fe40000000000 */
[----:B------:R-:W4:Y:S04]  /*12d0*/  LDS R20, [UR11+0x14] ;  /* 0x0000140bff147984 */ /* 0x000f280008000800 */
[----:B------:R-:W-:Y:S01]  /*12e0*/  LDS R21, [R15+0x18] ;  /* 0x000018000f157984 */ /* 0x000fe20000000800 */
[----:B---3--:R-:W-:-:S03]  /*12f0*/  FADD R27, R16, -R19 ;  /* 0x80000013101b7221 */ /* 0x008fc60000000000 */
[----:B------:R-:W3:Y:S04]  /*1300*/  LDS R18, [UR11+0x18] ;  /* 0x0000180bff127984 */ /* 0x000ee80008000800 */
[----:B------:R-:W-:Y:S01]  /*1310*/  LDS R19, [R15+0x1c] ;  /* 0x00001c000f137984 */ /* 0x000fe20000000800 */
[----:B-1----:R-:W-:Y:S01]  /*1320*/  FMUL R26, R26, UR25 ;  /* 0x000000191a1a7c20 */ /* 0x002fe20008400000 */
[----:B------:R-:W1:Y:S01]  /*1330*/  LDCU UR25, c[0x3][UR13+0x14] ;  /* 0x00c002800d1977ac */ /* 0x000e620008000800 */
[----:B0-----:R-:W-:Y:S01]  /*1340*/  FADD R13, R14, -R13 ;  /* 0x8000000d0e0d7221 */ /* 0x001fe20000000000 */
[----:B------:R-:W0:Y:S01]  /*1350*/  LDS R16, [UR11+0x1c] ;  /* 0x00001c0bff107984 */ /* 0x000e220008000800 */
[----:B------:R-:W-:Y:S01]  /*1360*/  FFMA R17, R26, R26, R17 ;  /* 0x0000001a1a117223 */ /* 0x000fe20000000011 */
[----:B------:R-:W1:Y:S01]  /*1370*/  LDCU UR11, c[0x3][UR13+0xc] ;  /* 0x00c001800d0b77ac */ /* 0x000e620008000800 */
[----:B------:R-:W-:Y:S01]  /*1380*/  FMUL R26, R27, UR26 ;  /* 0x0000001a1b1a7c20 */ /* 0x000fe20008400000 */
[----:B------:R-:W3:Y:S03]  /*1390*/  LDCU UR26, c[0x3][UR13+0x18] ;  /* 0x00c003000d1a77ac */ /* 0x000ee60008000800 */
[----:B------:R-:W-:Y:S01]  /*13a0*/  FFMA R17, R26, R26, R17 ;  /* 0x0000001a1a117223 */ /* 0x000fe20000000011 */
[----:B------:R-:W0:Y:S01]  /*13b0*/  LDCU UR13, c[0x3][UR13+0x1c] ;  /* 0x00c003800d0d77ac */ /* 0x000e220008000800 */
[----:B-1----:R-:W-:Y:S01]  /*13c0*/  FMUL R14, R13, UR11 ;  /* 0x0000000b0d0e7c20 */ /* 0x002fe20008400000 */
[----:B------:R-:W-:Y:S01]  /*13d0*/  UIADD3 UR11, UPT, UPT, UR12, UR18, URZ ;  /* 0x000000120c0b7290 */ /* 0x000fe2000fffe0ff */
[----:B--2---:R-:W-:-:S02]  /*13e0*/  FADD R3, R12, -R3 ;  /* 0x800000030c037221 */ /* 0x004fc40000000000 */
[----:B------:R-:W-:Y:S01]  /*13f0*/  FFMA R17, R14, R14, R17 ;  /* 0x0000000e0e117223 */ /* 0x000fe20000000011 */
[----:B----4-:R-:W-:Y:S01]  /*1400*/  FADD R20, R23, -R20 ;  /* 0x8000001417147221 */ /* 0x010fe20000000000 */
[----:B------:R-:W-:Y:S01]  /*1410*/  FMUL R12, R3, UR27 ;  /* 0x0000001b030c7c20 */ /* 0x000fe20008400000 */
[----:B------:R-:W-:Y:S02]  /*1420*/  ISETP.NE.AND P3, PT, R11, UR11, PT ;  /* 0x0000000b0b007c0c */ /* 0x000fe4000bf65270 */
[----:B------:R-:W-:Y:S01]  /*1430*/  FMUL R20, R20, UR25 ;  /* 0x0000001914147c20 */ /* 0x000fe20008400000 */
[----:B------:R-:W-:Y:S01]  /*1440*/  FFMA R17, R12, R12, R17 ;  /* 0x0000000c0c117223 */ /* 0x000fe20000000011 */
[----:B---3--:R-:W-:-:S03]  /*1450*/  FADD R18, R21, -R18 ;  /* 0x8000001215127221 */ /* 0x008fc60000000000 */
[----:B------:R-:W-:Y:S01]  /*1460*/  FFMA R17, R20, R20, R17 ;  /* 0x0000001414117223 */ /* 0x000fe20000000011 */
[----:B------:R-:W-:Y:S01]  /*1470*/  FMUL R18, R18, UR26 ;  /* 0x0000001a12127c20 */ /* 0x000fe20008400000 */
[----:B0-----:R-:W-:-:S03]  /*1480*/  FADD R16, R19, -R16 ;  /* 0x8000001013107221 */ /* 0x001fc60000000000 */
[----:B------:R-:W-:Y:S01]  /*1490*/  FFMA R17, R18, R18, R17 ;  /* 0x0000001212117223 */ /* 0x000fe20000000011 */
[----:B------:R-:W-:-:S04]  /*14a0*/  FMUL R16, R16, UR13 ;  /* 0x0000000d10107c20 */ /* 0x000fc80008400000 */
[----:B------:R-:W-:Y:S01]  /*14b0*/  FFMA R17, R16, R16, R17 ;  /* 0x0000001010117223 */ /* 0x000fe20000000011 */
[----:B------:R-:W-:Y:S06]  /*14c0*/  @P3 BRA `(.L_x_15) ;  /* 0xfffffffc00183947 */ /* 0x000fec000383ffff */
.L_x_14:
[----:B------:R-:W-:Y:S05]  /*14d0*/  @!P1 BRA `(.L_x_16) ;  /* 0x00000004003c9947 */ /* 0x000fea0003800000 */
[----:B------:R-:W-:Y:S01]  /*14e0*/  ISETP.NE.AND P1, PT, R24, RZ, PT ;  /* 0x000000ff1800720c */ /* 0x000fe20003f25270 */
[----:B------:R-:W-:-:S12]  /*14f0*/  @!P0 BRA `(.L_x_17) ;  /* 0x0000000000888947 */ /* 0x000fd80003800000 */
[----:B------:R-:W1:Y:S01]  /*1500*/  S2UR UR19, SR_CgaCtaId ;  /* 0x00000000001379c3 */ /* 0x000e620000008800 */
[----:B------:R-:W-:Y:S01]  /*1510*/  UMOV UR13, 0x400 ;  /* 0x00000400000d7882 */ /* 0x000fe20000000000 */
[----:B------:R-:W-:Y:S02]  /*1520*/  UIADD3 UR11, UPT, UPT, UR17, UR12, URZ ;  /* 0x0000000c110b7290 */ /* 0x000fe4000fffe0ff */
[----:B------:R-:W-:Y:S01]  /*1530*/  VIADD R3, R2, UR12 ;  /* 0x0000000c02037c36 */ /* 0x000fe20008000000 */
[----:B------:R-:W-:-:S04]  /*1540*/  UIADD3 UR12, UPT, UPT, UR12, 0x4, URZ ;  /* 0x000000040c0c7890 */ /* 0x000fc8000fffe0ff */
[----:B------:R-:W-:-:S05]  /*1550*/  LEA R13, R3, UR7, 0x2 ;  /* 0x00000007030d7c11 */ /* 0x000fca000f8e10ff */
[----:B------:R-:W-:Y:S04]  /*1560*/  LDS R14, [R13] ;  /* 0x000000000d0e7984 */ /* 0x000fe80000000800 */
[----:B------:R-:W-:Y:S04]  /*1570*/  LDS R16, [R13+0x4] ;  /* 0x000004000d107984 */ /* 0x000fe80000000800 */
[----:B------:R-:W-:Y:S01]  /*1580*/  LDS R18, [R13+0x8] ;  /* 0x000008000d127984 */ /* 0x000fe20000000800 */
[----:B-1----:R-:W-:-:S03]  /*1590*/  ULEA UR13, UR19, UR13, 0x18 ;  /* 0x0000000d130d7291 */ /* 0x002fc6000f8ec0ff */
[----:B------:R-:W-:Y:S01]  /*15a0*/  LDS R3, [R13+0xc] ;  /* 0x00000c000d037984 */ /* 0x000fe20000000800 */
[----:B------:R-:W-:Y:S02]  /*15b0*/  ULEA UR11, UR11, UR13, 0x2 ;  /* 0x0000000d0b0b7291 */ /* 0x000fe4000f8e10ff */
[----:B------:R-:W-:Y:S02]  /*15c0*/  USHF.L.U32 UR13, UR4, 0x2, URZ ;  /* 0x00000002040d7899 */ /* 0x000fe400080006ff */
[----:B------:R-:W-:-:S05]  /*15d0*/  UIADD3 UR4, UPT, UPT, UR4, 0x4, URZ ;  /* 0x0000000404047890 */ /* 0x000fca000fffe0ff */
[----:B------:R-:W1:Y:S04]  /*15e0*/  LDS R15, [UR11] ;  /* 0x0000000bff0f7984 */ /* 0x000e680008000800 */
[----:B------:R-:W2:Y:S01]  /*15f0*/  LDS R19, [UR11+0x4] ;  /* 0x0000040bff137984 */ /* 0x000ea20008000800 */
[----:B------:R-:W3:Y:S03]  /*1600*/  LDCU UR19, c[0x3][UR13+0x4] ;  /* 0x00c000800d1377ac */ /* 0x000ee60008000800 */
[----:B------:R-:W4:Y:S01]  /*1610*/  LDS R21, [UR11+0x8] ;  /* 0x0000080bff157984 */ /* 0x000f220008000800 */
[----:B------:R-:W0:Y:S03]  /*1620*/  LDCU UR25, c[0x3][UR13+0x8] ;  /* 0x00c001000d1977ac */ /* 0x000e260008000800 */
[----:B------:R-:W0:Y:S01]  /*1630*/  LDS R12, [UR11+0xc] ;  /* 0x00000c0bff0c7984 */ /* 0x000e220008000800 */
[----:B------:R-:W3:Y:S01]  /*1640*/  LDCU UR11, c[0x3][UR13] ;  /* 0x00c000000d0b77ac */ /* 0x000ee20008000800 */
[----:B------:R-:W0:Y:S01]  /*1650*/  LDCU UR13, c[0x3][UR13+0xc] ;  /* 0x00c001800d0d77ac */ /* 0x000e220008000800 */
[----:B-1----:R-:W-:-:S04]  /*1660*/  FADD R14, R14, -R15 ;  /* 0x8000000f0e0e7221 */ /* 0x002fc80000000000 */
[----:B---3--:R-:W-:Y:S01]  /*1670*/  FMUL R14, R14, UR11 ;  /* 0x0000000b0e0e7c20 */ /* 0x008fe20008400000 */
[----:B--2---:R-:W-:-:S03]  /*1680*/  FADD R16, R16, -R19 ;  /* 0x8000001310107221 */ /* 0x004fc60000000000 */
[----:B------:R-:W-:Y:S01]  /*1690*/  FFMA R14, R14, R14, R17 ;  /* 0x0000000e0e0e7223 */ /* 0x000fe20000000011 */
[----:B------:R-:W-:Y:S01]  /*16a0*/  FMUL R15, R16, UR19 ;  /* 0x00000013100f7c20 */ /* 0x000fe20008400000 */
[----:B----4-:R-:W-:Y:S01]  /*16b0*/  FADD R18, R18, -R21 ;  /* 0x8000001512127221 */ /* 0x010fe20000000000 */
[----:B0-----:R-:W-:Y:S02]  /*16c0*/  FADD R3, R3, -R12 ;  /* 0x8000000c03037221 */ /* 0x001fe40000000000 */
[----:B------:R-:W-:Y:S01]  /*16d0*/  FFMA R14, R15, R15, R14 ;  /* 0x0000000f0f0e7223 */ /* 0x000fe2000000000e */
[----:B------:R-:W-:Y:S01]  /*16e0*/  FMUL R13, R18, UR25 ;  /* 0x00000019120d7c20 */ /* 0x000fe20008400000 */
[----:B------:R-:W-:-:S03]  /*16f0*/  FMUL R3, R3, UR13 ;  /* 0x0000000d03037c20 */ /* 0x000fc60008400000 */
[----:B------:R-:W-:-:S04]  /*1700*/  FFMA R14, R13, R13, R14 ;  /* 0x0000000d0d0e7223 */ /* 0x000fc8000000000e */
[----:B------:R-:W-:-:S07]  /*1710*/  FFMA R17, R3, R3, R14 ;  /* 0x0000000303117223 */ /* 0x000fce000000000e */
.L_x_17:
[----:B------:R-:W-:Y:S05]  /*1720*/  @!P1 BRA `(.L_x_16) ;  /* 0x0000000000a89947 */ /* 0x000fea0003800000 */
[----:B------:R-:W-:Y:S02]  /*1730*/  ISETP.NE.AND P1, PT, R24, 0x1, PT ;  /* 0x000000011800780c */ /* 0x000fe40003f25270 */
[----:B------:R-:W-:-:S04]  /*1740*/  LOP3.LUT R3, R8, 0x1, RZ, 0xc0, !PT ;  /* 0x0000000108037812 */ /* 0x000fc800078ec0ff */
[----:B------:R-:W-:-:S07]  /*1750*/  ISETP.NE.U32.AND P3, PT, R3, 0x1, PT ;  /* 0x000000010300780c */ /* 0x000fce0003f65070 */
[----:B------:R-:W-:Y:S06]  /*1760*/  @!P1 BRA `(.L_x_18) ;  /* 0x0000000000589947 */ /* 0x000fec0003800000 */
[----:B------:R-:W1:Y:S01]  /*1770*/  S2UR UR19, SR_CgaCtaId ;  /* 0x00000000001379c3 */ /* 0x000e620000008800 */
[----:B------:R-:W-:Y:S01]  /*1780*/  UMOV UR13, 0x400 ;  /* 0x00000400000d7882 */ /* 0x000fe20000000000 */
[----:B------:R-:W-:Y:S02]  /*1790*/  UIADD3 UR11, UPT, UPT, UR17, UR12, URZ ;  /* 0x0000000c110b7290 */ /* 0x000fe4000fffe0ff */
[----:B------:R-:W-:Y:S01]  /*17a0*/  IADD3 R3, PT, PT, R2, UR12, RZ ;  /* 0x0000000c02037c10 */ /* 0x000fe2000fffe0ff */
[----:B------:R-:W-:-:S03]  /*17b0*/  UIADD3 UR12, UPT, UPT, UR12, 0x2, URZ ;  /* 0x000000020c0c7890 */ /* 0x000fc6000fffe0ff */
[----:B------:R-:W-:-:S05]  /*17c0*/  LEA R3, R3, UR7, 0x2 ;  /* 0x0000000703037c11 */ /* 0x000fca000f8e10ff */
[----:B------:R-:W-:Y:S04]  /*17d0*/  LDS R12, [R3] ;  /* 0x00000000030c7984 */ /* 0x000fe80000000800 */
[----:B------:R-:W-:Y:S01]  /*17e0*/  LDS R14, [R3+0x4] ;  /* 0x00000400030e7984 */ /* 0x000fe20000000800 */
[----:B-1----:R-:W-:-:S04]  /*17f0*/  ULEA UR13, UR19, UR13, 0x18 ;  /* 0x0000000d130d7291 */ /* 0x002fc8000f8ec0ff */
[----:B------:R-:W-:-:S09]  /*1800*/  ULEA UR11, UR11, UR13, 0x2 ;  /* 0x0000000d0b0b7291 */ /* 0x000fd2000f8e10ff */
[----:B------:R-:W1:Y:S04]  /*1810*/  LDS R13, [UR11] ;  /* 0x0000000bff0d7984 */ /* 0x000e680008000800 */
[----:B------:R-:W2:Y:S01]  /*1820*/  LDS R15, [UR11+0x4] ;  /* 0x0000040bff0f7984 */ /* 0x000ea20008000800 */
[----:B------:R-:W-:Y:S02]  /*1830*/  USHF.L.U32 UR11, UR4, 0x2, URZ ;  /* 0x00000002040b7899 */ /* 0x000fe400080006ff */
[----:B------:R-:W-:-:S10]  /*1840*/  UIADD3 UR4, UPT, UPT, UR4, 0x2, URZ ;  /* 0x0000000204047890 */ /* 0x000fd4000fffe0ff */
[----:B------:R-:W3:Y:S01]  /*1850*/  LDCU UR13, c[0x3][UR11] ;  /* 0x00c000000b0d77ac */ /* 0x000ee20008000800 */
[----:B------:R-:W4:Y:S01]  /*1860*/  LDCU UR11, c[0x3][UR11+0x4] ;  /* 0x00c000800b0b77ac */ /* 0x000f220008000800 */
[----:B-1----:R-:W-:-:S04]  /*1870*/  FADD R12, R12, -R13 ;  /* 0x8000000d0c0c7221 */ /* 0x002fc80000000000 */
[----:B---3--:R-:W-:Y:S01]  /*1880*/  FMUL R12, R12, UR13 ;  /* 0x0000000d0c0c7c20 */ /* 0x008fe20008400000 */
[----:B--2---:R-:W-:-:S03]  /*1890*/  FADD R14, R14, -R15 ;  /* 0x8000000f0e0e7221 */ /* 0x004fc60000000000 */
[----:B------:R-:W-:Y:S01]  /*18a0*/  FFMA R17, R12, R12, R17 ;  /* 0x0000000c0c117223 */ /* 0x000fe20000000011 */
[----:B----4-:R-:W-:-:S04]  /*18b0*/  FMUL R14, R14, UR11 ;  /* 0x0000000b0e0e7c20 */ /* 0x010fc80008400000 */
[----:B------:R-:W-:-:S07]  /*18c0*/  FFMA R17, R14, R14, R17 ;  /* 0x0000000e0e117223 */ /* 0x000fce0000000011 */
.L_x_18:
[----:B------:R-:W-:Y:S05]  /*18d0*/  @!P3 BRA `(.L_x_16) ;  /* 0x00000000003cb947 */ /* 0x000fea0003800000 */
[----:B------:R-:W1:Y:S01]  /*18e0*/  S2UR UR19, SR_CgaCtaId ;  /* 0x00000000001379c3 */ /* 0x000e620000008800 */
[----:B------:R-:W-:Y:S01]  /*18f0*/  UMOV UR13, 0x400 ;  /* 0x00000400000d7882 */ /* 0x000fe20000000000 */
[----:B------:R-:W-:Y:S02]  /*1900*/  UIADD3 UR11, UPT, UPT, UR17, UR12, URZ ;  /* 0x0000000c110b7290 */ /* 0x000fe4000fffe0ff */
[----:B------:R-:W-:-:S04]  /*1910*/  IADD3 R2, PT, PT, R2, UR12, RZ ;  /* 0x0000000c02027c10 */ /* 0x000fc8000fffe0ff */
[----:B------:R-:W-:-:S06]  /*1920*/  LEA R2, R2, UR7, 0x2 ;  /* 0x0000000702027c11 */ /* 0x000fcc000f8e10ff */
[----:B------:R-:W-:Y:S01]  /*1930*/  LDS R2, [R2] ;  /* 0x0000000002027984 */ /* 0x000fe20000000800 */
[----:B-1----:R-:W-:-:S04]  /*1940*/  ULEA UR13, UR19, UR13, 0x18 ;  /* 0x0000000d130d7291 */ /* 0x002fc8000f8ec0ff */
[----:B------:R-:W-:-:S09]  /*1950*/  ULEA UR11, UR11, UR13, 0x2 ;  /* 0x0000000d0b0b7291 */ /* 0x000fd2000f8e10ff */
[----:B------:R-:W1:Y:S01]  /*1960*/  LDS R3, [UR11] ;  /* 0x0000000bff037984 */ /* 0x000e620008000800 */
[----:B------:R-:W-:Y:S02]  /*1970*/  USHF.L.U32 UR11, UR4, 0x2, URZ ;  /* 0x00000002040b7899 */ /* 0x000fe400080006ff */
[----:B------:R-:W-:-:S10]  /*1980*/  UIADD3 UR4, UPT, UPT, UR4, 0x1, URZ ;  /* 0x0000000104047890 */ /* 0x000fd4000fffe0ff */
[----:B------:R-:W2:Y:S01]  /*1990*/  LDCU UR11, c[0x3][UR11] ;  /* 0x00c000000b0b77ac */ /* 0x000ea20008000800 */
[----:B-1----:R-:W-:-:S04]  /*19a0*/  FADD R3, R2, -R3 ;  /* 0x8000000302037221 */ /* 0x002fc80000000000 */
[----:B--2---:R-:W-:-:S04]  /*19b0*/  FMUL R12, R3, UR11 ;  /* 0x0000000b030c7c20 */ /* 0x004fc80008400000 */
[----:B------:R-:W-:-:S07]  /*19c0*/  FFMA R17, R12, R12, R17 ;  /* 0x0000000c0c117223 */ /* 0x000fce0000000011 */
.L_x_16:
[----:B------:R-:W-:Y:S05]  /*19d0*/  @P2 BRA `(.L_x_19) ;  /* 0xfffffff400942947 */ /* 0x000fea000383ffff */
[----:B------:R-:W1:Y:S01]  /*19e0*/  LDC R14, c[0x0][0x3ac] ;  /* 0x0000eb00ff0e7b82 */ /* 0x000e620000000800 */
[----:B------:R-:W-:Y:S01]  /*19f0*/  BSSY.RECONVERGENT B0, `(.L_x_20) ;  /* 0x000000c000007945 */ /* 0x000fe20003800200 */
[----:B-1----:R-:W1:Y:S08]  /*1a00*/  MUFU.RCP R3, R14 ;  /* 0x0000000e00037308 */ /* 0x002e700000001000 */
[----:B------:R-:W2:Y:S01]  /*1a10*/  FCHK P0, -R17, R14 ;  /* 0x0000000e11007302 */ /* 0x000ea20000000100 */
[----:B-1----:R-:W-:-:S04]  /*1a20*/  FFMA R2, R3, -R14, 1 ;  /* 0x3f80000003027423 */ /* 0x002fc8000000080e */
[----:B------:R-:W-:-:S04]  /*1a30*/  FFMA R2, R3, R2, R3 ;  /* 0x0000000203027223 */ /* 0x000fc80000000003 */
[----:B------:R-:W-:-:S04]  /*1a40*/  FFMA R12, R2, -R17, RZ ;  /* 0x80000011020c7223 */ /* 0x000fc800000000ff */
[----:B------:R-:W-:-:S04]  /*1a50*/  FFMA R3, R12, -R14, -R17 ;  /* 0x8000000e0c037223 */ /* 0x000fc80000000811 */
[----:B------:R-:W-:Y:S01]  /*1a60*/  FFMA R2, R2, R3, R12 ;  /* 0x0000000302027223 */ /* 0x000fe2000000000c */
[----:B--2---:R-:W-:Y:S06]  /*1a70*/  @!P0 BRA `(.L_x_21) ;  /* 0x00000000000c8947 */ /* 0x004fec0003800000 */
[----:B------:R-:W-:Y:S01]  /*1a80*/  FADD R3, -R17, -RZ ;  /* 0x800000ff11037221 */ /* 0x000fe20000000100 */
[----:B------:R-:W-:-:S07]  /*1a90*/  MOV R12, 0x1ab0 ;  /* 0x00001ab0000c7802 */ /* 0x000fce0000000f00 */
[----:B0----5:R-:W-:Y:S05]  /*1aa0*/  CALL.REL.NOINC `($__internal_1_$__cuda_sm3x_div_rn_noftz_f32_slowpath) ;  /* 0x0000000400447944 */ /* 0x021fea0003c00000 */
.L_x_21:
[----:B------:R-:W-:Y:S05]  /*1ab0*/  BSYNC.RECONVERGENT B0 ;  /* 0x0000000000007941 */ /* 0x000fea0003800200 */
.L_x_20:
[----:B------:R-:W1:Y:S01]  /*1ac0*/  S2UR UR11, SR_CgaCtaId ;  /* 0x00000000000b79c3 */ /* 0x000e620000008800 */
[----:B------:R-:W-:Y:S01]  /*1ad0*/  UMOV UR10, 0x400 ;  /* 0x00000400000a7882 */ /* 0x000fe20000000000 */
[----:B------:R-:W-:Y:S01]  /*1ae0*/  HFMA2 R3, -RZ, RZ, 0.96630859375, -0.0022525787353515625 ;  /* 0x3bbb989dff037431 */ /* 0x000fe200000001ff */
[----:B------:R-:W-:Y:S01]  /*1af0*/  UIMAD UR4, UR23, UR9, UR8 ;  /* 0x00000009170472a4 */ /* 0x000fe2000f8e0208 */
[----:B------:R-:W-:Y:S01]  /*1b00*/  IMAD.MOV.U32 R12, RZ, RZ, 0x437c0000 ;  /* 0x437c0000ff0c7424 */ /* 0x000fe200078e00ff */
[----:B------:R-:W-:-:S04]  /*1b10*/  UIADD3 UR9, UPT, UPT, UR9, 0x1, URZ ;  /* 0x0000000109097890 */ /* 0x000fc8000fffe0ff */
[----:B------:R-:W-:Y:S01]  /*1b20*/  UISETP.NE.AND UP0, UPT, UR9, UR24, UPT ;  /* 0x000000180900728c */ /* 0x000fe2000bf05270 */
[----:B------:R-:W-:-:S04]  /*1b30*/  FFMA.SAT R3, R2, R3, 0.5 ;  /* 0x3f00000002037423 */ /* 0x000fc80000002003 */
[----:B------:R-:W-:-:S04]  /*1b40*/  FFMA.RM R3, R3, R12, 12582913 ;  /* 0x4b40000103037423 */ /* 0x000fc8000000400c */
[C---:B------:R-:W-:Y:S01]  /*1b50*/  FADD R13, R3.reuse, -12583039 ;  /* 0xcb40007f030d7421 */ /* 0x040fe20000000000 */
[----:B------:R-:W-:Y:S01]  /*1b60*/  SHF.L.U32 R3, R3, 0x17, RZ ;  /* 0x0000001703037819 */ /* 0x000fe200000006ff */
[----:B-1----:R-:W-:Y:S02]  /*1b70*/  ULEA UR10, UR11, UR10, 0x18 ;  /* 0x0000000a0b0a7291 */ /* 0x002fe4000f8ec0ff */
[C---:B------:R-:W-:Y:S02]  /*1b80*/  FFMA R13, R2.reuse, 1.4426950216293334961, -R13 ;  /* 0x3fb8aa3b020d7823 */ /* 0x040fe4000000080d */
[----:B------:R-:W-:Y:S02]  /*1b90*/  ULEA UR4, UR4, UR10, 0x2 ;  /* 0x0000000a04047291 */ /* 0x000fe4000f8e10ff */
[----:B------:R-:W-:-:S04]  /*1ba0*/  FFMA R13, R2, 1.925963033500011079e-08, R13 ;  /* 0x32a57060020d7823 */ /* 0x000fc8000000000d */
[----:B------:R-:W1:Y:S03]  /*1bb0*/  MUFU.EX2 R2, R13 ;  /* 0x0000000d00027308 */ /* 0x000e660000000800 */
[----:B------:R-:W2:Y:S01]  /*1bc0*/  LDS R12, [UR4] ;  /* 0x00000004ff0c7984 */ /* 0x000ea20008000800 */
[----:B-1----:R-:W-:-:S04]  /*1bd0*/  FMUL R3, R3, R2 ;  /* 0x0000000203037220 */ /* 0x002fc80000400000 */
[----:B------:R-:W-:-:S04]  /*1be0*/  FMUL R2, R3, R6 ;  /* 0x0000000603027220 */ /* 0x000fc80000400000 */
[----:B--2--5:R-:W-:Y:S01]  /*1bf0*/  FFMA R7, R2, R12, R7 ;  /* 0x0000000c02077223 */ /* 0x024fe20000000007 */
[----:B------:R-:W-:Y:S06]  /*1c00*/  BRA.U UP0, `(.L_x_22) ;  /* 0xfffffff100f87547 */ /* 0x000fec000b83ffff */
[----:B------:R-:W-:-:S04]  /*1c10*/  UIADD3 UR8, UPT, UPT, UR8, 0x1, URZ ;  /* 0x0000000108087890 */ /* 0x000fc8000fffe0ff */
[----:B------:R-:W-:-:S09]  /*1c20*/  UISETP.NE.AND UP0, UPT, UR8, UR24, UPT ;  /* 0x000000180800728c */ /* 0x000fd2000bf05270 */
[----:B------:R-:W-:Y:S05]  /*1c30*/  BRA.U UP0, `(.L_x_23) ;  /* 0xfffffff100e87547 */ /* 0x000fea000b83ffff */
.L_x_2:
[----:B-----5:R-:W-:Y:S01]  /*1c40*/  STG.E desc[UR14][R4.64], R7 ;  /* 0x0000000704007986 */ /* 0x020fe2000c10190e */
[----:B------:R-:W-:Y:S05]  /*1c50*/  EXIT ;  /* 0x000000000000794d */ /* 0x000fea0003800000 */
        .weak           $__internal_0_$__cuda_sm20_rcp_rn_f32_slowpath
        .type           $__internal_0_$__cuda_sm20_rcp_rn_f32_slowpath,@function
        .size           $__internal_0_$__cuda_sm20_rcp_rn_f32_slowpath,($__internal_1_$__cuda_sm3x_div_rn_noftz_f32_slowpath - $__internal_0_$__cuda_sm20_rcp_rn_f32_slowpath)
$__internal_0_$__cuda_sm20_rcp_rn_f32_slowpath:
[----:B------:R-:W-:Y:S01]  /*1c60*/  SHF.L.U32 R2, R0, 0x1, RZ ;  /* 0x0000000100027819 */ /* 0x000fe200000006ff */
[----:B------:R-:W-:Y:S03]  /*1c70*/  BSSY.RECONVERGENT B1, `(.L_x_24) ;  /* 0x0000030000017945 */ /* 0x000fe60003800200 */
[----:B------:R-:W-:-:S04]  /*1c80*/  SHF.R.U32.HI R2, RZ, 0x18, R2 ;  /* 0x00000018ff027819 */ /* 0x000fc80000011602 */
[----:B------:R-:W-:-:S13]  /*1c90*/  ISETP.NE.U32.AND P0, PT, R2, RZ, PT ;  /* 0x000000ff0200720c */ /* 0x000fda0003f05070 */
[----:B------:R-:W-:Y:S05]  /*1ca0*/  @P0 BRA `(.L_x_25) ;  /* 0x0000000000280947 */ /* 0x000fea0003800000 */
[----:B------:R-:W-:-:S04]  /*1cb0*/  SHF.L.U32 R2, R0, 0x1, RZ ;  /* 0x0000000100027819 */ /* 0x000fc800000006ff */
[----:B------:R-:W-:-:S13]  /*1cc0*/  ISETP.NE.AND P0, PT, R2, RZ, PT ;  /* 0x000000ff0200720c */ /* 0x000fda0003f05270 */
[----:B------:R-:W-:Y:S01]  /*1cd0*/  @P0 FFMA R8, R0, 1.84467440737095516160e+19, RZ ;  /* 0x5f80000000080823 */ /* 0x000fe200000000ff */
[----:B------:R-:W-:Y:S08]  /*1ce0*/  @!P0 MUFU.RCP R3, R0 ;  /* 0x0000000000038308 */ /* 0x000ff00000001000 */
[----:B------:R-:W0:Y:S02]  /*1cf0*/  @P0 MUFU.RCP R11, R8 ;  /* 0x00000008000b0308 */ /* 0x000e240000001000 */
[----:B0-----:R-:W-:-:S04]  /*1d00*/  @P0 FFMA R2, R8, R11, -1 ;  /* 0xbf80000008020423 */ /* 0x001fc8000000000b */
[----:B------:R-:W-:-:S04]  /*1d10*/  @P0 FADD.FTZ R2, -R2, -RZ ;  /* 0x800000ff02020221 */ /* 0x000fc80000010100 */
[----:B------:R-:W-:-:S04]  /*1d20*/  @P0 FFMA R2, R11, R2, R11 ;  /* 0x000000020b020223 */ /* 0x000fc8000000000b */
[----:B------:R-:W-:Y:S01]  /*1d30*/  @P0 FFMA R3, R2, 1.84467440737095516160e+19, RZ ;  /* 0x5f80000002030823 */ /* 0x000fe200000000ff */
[----:B------:R-:W-:Y:S06]  /*1d40*/  BRA `(.L_x_26) ;  /* 0x0000000000887947 */ /* 0x000fec0003800000 */
.L_x_25:
[----:B------:R-:W-:-:S05]  /*1d50*/  VIADD R3, R2, 0xffffff03 ;  /* 0xffffff0302037836 */ /* 0x000fca0000000000 */
[----:B------:R-:W-:-:S13]  /*1d60*/  ISETP.GT.U32.AND P0, PT, R3, 0x1, PT ;  /* 0x000000010300780c */ /* 0x000fda0003f04070 */
[----:B------:R-:W-:Y:S05]  /*1d70*/  @P0 BRA `(.L_x_27) ;  /* 0x0000000000780947 */ /* 0x000fea0003800000 */
[----:B------:R-:W-:Y:S02]  /*1d80*/  LOP3.LUT R8, R0, 0x7fffff, RZ, 0xc0, !PT ;  /* 0x007fffff00087812 */ /* 0x000fe400078ec0ff */
[----:B------:R-:W-:Y:S02]  /*1d90*/  MOV R14, 0x3 ;  /* 0x00000003000e7802 */ /* 0x000fe40000000f00 */
[----:B------:R-:W-:Y:S02]  /*1da0*/  LOP3.LUT R8, R8, 0x3f800000, RZ, 0xfc, !PT ;  /* 0x3f80000008087812 */ /* 0x000fe400078efcff */
[----:B------:R-:W-:Y:S02]  /*1db0*/  SHF.L.U32 R15, R14, R3, RZ ;  /* 0x000000030e0f7219 */ /* 0x000fe400000006ff */
[----:B------:R-:W0:Y:S02]  /*1dc0*/  MUFU.RCP R11, R8 ;  /* 0x00000008000b7308 */ /* 0x000e240000001000 */
[----:B0-----:R-:W-:-:S04]  /*1dd0*/  FFMA R12, R8, R11, -1 ;  /* 0xbf800000080c7423 */ /* 0x001fc8000000000b */
[----:B------:R-:W-:-:S04]  /*1de0*/  FADD.FTZ R12, -R12, -RZ ;  /* 0x800000ff0c0c7221 */ /* 0x000fc80000010100 */
[CCC-:B------:R-:W-:Y:S01]  /*1df0*/  FFMA.RM R13, R11.reuse, R12.reuse, R11.reuse ;  /* 0x0000000c0b0d7223 */ /* 0x1c0fe2000000400b */
[----:B------:R-:W-:-:S04]  /*1e00*/  FFMA.RP R12, R11, R12, R11 ;  /* 0x0000000c0b0c7223 */ /* 0x000fc8000000800b */
[C---:B------:R-:W-:Y:S02]  /*1e10*/  LOP3.LUT R11, R13.reuse, 0x7fffff, RZ, 0xc0, !PT ;  /* 0x007fffff0d0b7812 */ /* 0x040fe400078ec0ff */
[----:B------:R-:W-:Y:S02]  /*1e20*/  FSETP.NEU.FTZ.AND P0, PT, R13, R12, PT ;  /* 0x0000000c0d00720b */ /* 0x000fe40003f1d000 */
[----:B------:R-:W-:Y:S02]  /*1e30*/  LOP3.LUT R12, R11, 0x800000, RZ, 0xfc, !PT ;  /* 0x008000000b0c7812 */ /* 0x000fe400078efcff */
[----:B------:R-:W-:Y:S02]  /*1e40*/  SEL R11, RZ, 0xffffffff, !P0 ;  /* 0xffffffffff0b7807 */ /* 0x000fe40004000000 */
[----:B------:R-:W-:Y:S02]  /*1e50*/  LOP3.LUT R8, R15, R12, RZ, 0xc0, !PT ;  /* 0x0000000c0f087212 */ /* 0x000fe400078ec0ff */
[----:B------:R-:W-:-:S02]  /*1e60*/  IADD3 R11, PT, PT, -R11, RZ, RZ ;  /* 0x000000ff0b0b7210 */ /* 0x000fc40007ffe1ff */
[-C--:B------:R-:W-:Y:S02]  /*1e70*/  SHF.R.U32.HI R8, RZ, R3.reuse, R8 ;  /* 0x00000003ff087219 */ /* 0x080fe40000011608 */
[----:B------:R-:W-:Y:S02]  /*1e80*/  LOP3.LUT P1, RZ, R11, R3, R12, 0xf8, !PT ;  /* 0x000000030bff7212 */ /* 0x000fe4000782f80c */
[C---:B------:R-:W-:Y:S02]  /*1e90*/  LOP3.LUT P0, RZ, R8.reuse, 0x1, RZ, 0xc0, !PT ;  /* 0x0000000108ff7812 */ /* 0x040fe4000780c0ff */
[----:B------:R-:W-:-:S04]  /*1ea0*/  LOP3.LUT P2, RZ, R8, 0x2, RZ, 0xc0, !PT ;  /* 0x0000000208ff7812 */ /* 0x000fc8000784c0ff */
[----:B------:R-:W-:Y:S02]  /*1eb0*/  PLOP3.LUT P0, PT, P0, P1, P2, 0xe0, 0x0 ;  /* 0x000000000000781c */ /* 0x000fe40000703c20 */
[----:B------:R-:W-:Y:S02]  /*1ec0*/  LOP3.LUT P1, RZ, R0, 0x7fffff, RZ, 0xc0, !PT ;  /* 0x007fffff00ff7812 */ /* 0x000fe4000782c0ff */
[----:B------:R-:W-:-:S04]  /*1ed0*/  SEL R3, RZ, 0x1, !P0 ;  /* 0x00000001ff037807 */ /* 0x000fc80004000000 */
[----:B------:R-:W-:-:S04]  /*1ee0*/  IADD3 R3, PT, PT, -R3, RZ, RZ ;  /* 0x000000ff03037210 */ /* 0x000fc80007ffe1ff */
[----:B------:R-:W-:Y:S01]  /*1ef0*/  ISETP.GE.AND P0, PT, R3, RZ, PT ;  /* 0x000000ff0300720c */ /* 0x000fe20003f06270 */
[----:B------:R-:W-:-:S05]  /*1f00*/  VIADD R3, R2, 0xffffff04 ;  /* 0xffffff0402037836 */ /* 0x000fca0000000000 */
[----:B------:R-:W-:-:S07]  /*1f10*/  SHF.R.U32.HI R3, RZ, R3, R12 ;  /* 0x00000003ff037219 */ /* 0x000fce000001160c */
[----:B------:R-:W-:-:S04]  /*1f20*/  @!P0 IADD3 R3, PT, PT, R3, 0x1, RZ ;  /* 0x0000000103038810 */ /* 0x000fc80007ffe0ff */
[----:B------:R-:W-:-:S04]  /*1f30*/  @!P1 SHF.L.U32 R3, R3, 0x1, RZ ;  /* 0x0000000103039819 */ /* 0x000fc800000006ff */
[----:B------:R-:W-:Y:S01]  /*1f40*/  LOP3.LUT R3, R3, 0x80000000, R0, 0xf8, !PT ;  /* 0x8000000003037812 */ /* 0x000fe200078ef800 */
[----:B------:R-:W-:Y:S06]  /*1f50*/  BRA `(.L_x_26) ;  /* 0x0000000000047947 */ /* 0x000fec0003800000 */
.L_x_27:
[----:B------:R0:W1:Y:S02]  /*1f60*/  MUFU.RCP R3, R0 ;  /* 0x0000000000037308 */ /* 0x0000640000001000 */
.L_x_26:
[----:B------:R-:W-:Y:S05]  /*1f70*/  BSYNC.RECONVERGENT B1 ;  /* 0x0000000000017941 */ /* 0x000fea0003800200 */
.L_x_24:
[----:B01----:R-:W-:Y:S01]  /*1f80*/  MOV R0, R3 ;  /* 0x0000000300007202 */ /* 0x003fe20000000f00 */
[----:B------:R-:W-:Y:S02]  /*1f90*/  HFMA2 R3, -RZ, RZ, 0, 0 ;  /* 0x00000000ff037431 */ /* 0x000fe400000001ff */
[----:B------:R-:W-:-:S04]  /*1fa0*/  IMAD.MOV.U32 R2, RZ, RZ, R6 ;  /* 0x000000ffff027224 */ /* 0x000fc800078e0006 */
[----:B------:R-:W-:Y:S05]  /*1fb0*/  RET.REL.NODEC R2 `(_Z5fCalcPKfS0_S0_S0_Pfifii) ;  /* 0xffffffe002107950 */ /* 0x000fea0003c3ffff */
        .weak           $__internal_1_$__cuda_sm3x_div_rn_noftz_f32_slowpath
        .type           $__internal_1_$__cuda_sm3x_div_rn_noftz_f32_slowpath,@function
        .size           $__internal_1_$__cuda_sm3x_div_rn_noftz_f32_slowpath,(.L_x_75 - $__internal_1_$__cuda_sm3x_div_rn_noftz_f32_slowpath)
$__internal_1_$__cuda_sm3x_div_rn_noftz_f32_slowpath:
[--C-:B------:R-:W-:Y:S01]  /*1fc0*/  SHF.R.U32.HI R13, RZ, 0x17, R0.reuse ;  /* 0x00000017ff0d7819 */ /* 0x100fe20000011600 */
[----:B------:R-:W-:Y:S01]  /*1fd0*/  BSSY.RECONVERGENT B1, `(.L_x_28) ;  /* 0x0000063000017945 */ /* 0x000fe20003800200 */
[----:B------:R-:W-:Y:S02]  /*1fe0*/  SHF.R.U32.HI R2, RZ, 0x17, R3 ;  /* 0x00000017ff027819 */ /* 0x000fe40000011603 */
[----:B------:R-:W-:Y:S02]  /*1ff0*/  LOP3.LUT R13, R13, 0xff, RZ, 0xc0, !PT ;  /* 0x000000ff0d0d7812 */ /* 0x000fe400078ec0ff */
[----:B------:R-:W-:Y:S01]  /*2000*/  LOP3.LUT R18, R2, 0xff, RZ, 0xc0, !PT ;  /* 0x000000ff02127812 */ /* 0x000fe200078ec0ff */
[----:B------:R-:W-:Y:S01]  /*2010*/  IMAD.MOV.U32 R2, RZ, RZ, R0 ;  /* 0x000000ffff027224 */ /* 0x000fe200078e0000 */
[----:B------:R-:W-:Y:S02]  /*2020*/  IADD3 R15, PT, PT, R13, -0x1, RZ ;  /* 0xffffffff0d0f7810 */ /* 0x000fe40007ffe0ff */
[----:B------:R-:W-:-:S02]  /*2030*/  IADD3 R16, PT, PT, R18, -0x1, RZ ;  /* 0xffffffff12107810 */ /* 0x000fc40007ffe0ff */
[----:B------:R-:W-:-:S04]  /*2040*/  ISETP.GT.U32.AND P0, PT, R15, 0xfd, PT ;  /* 0x000000fd0f00780c */ /* 0x000fc80003f04070 */
[----:B------:R-:W-:-:S13]  /*2050*/  ISETP.GT.U32.OR P0, PT, R16, 0xfd, P0 ;  /* 0x000000fd1000780c */ /* 0x000fda0000704470 */
[----:B------:R-:W-:Y:S01]  /*2060*/  @!P0 MOV R14, RZ ;  /* 0x000000ff000e8202 */ /* 0x000fe20000000f00 */
[----:B------:R-:W-:Y:S06]  /*2070*/  @!P0 BRA `(.L_x_29) ;  /* 0x00000000005c8947 */ /* 0x000fec0003800000 */
[----:B------:R-:W-:Y:S02]  /*2080*/  FSETP.GTU.FTZ.AND P0, PT, |R3|, +INF , PT ;  /* 0x7f8000000300780b */ /* 0x000fe40003f1c200 */
[----:B------:R-:W-:-:S04]  /*2090*/  FSETP.GTU.FTZ.AND P1, PT, |R0|, +INF , PT ;  /* 0x7f8000000000780b */ /* 0x000fc80003f3c200 */
[----:B------:R-:W-:-:S13]  /*20a0*/  PLOP3.LUT P0, PT, P0, P1, PT, 0xf8, 0x8f ;  /* 0x00000000008f781c */ /* 0x000fda0000703f70 */
[----:B------:R-:W-:Y:S05]  /*20b0*/  @P0 BRA `(.L_x_30) ;  /* 0x00000004004c0947 */ /* 0x000fea0003800000 */
[----:B------:R-:W-:-:S13]  /*20c0*/  LOP3.LUT P0, RZ, R2, 0x7fffffff, R3, 0xc8, !PT ;  /* 0x7fffffff02ff7812 */ /* 0x000fda000780c803 */
[----:B------:R-:W-:Y:S05]  /*20d0*/  @!P0 BRA `(.L_x_31) ;  /* 0x00000004003c8947 */ /* 0x000fea0003800000 */
[C---:B------:R-:W-:Y:S02]  /*20e0*/  FSETP.NEU.FTZ.AND P2, PT, |R3|.reuse, +INF , PT ;  /* 0x7f8000000300780b */ /* 0x040fe40003f5d200 */
[----:B------:R-:W-:Y:S02]  /*20f0*/  FSETP.NEU.FTZ.AND P1, PT, |R0|, +INF , PT ;  /* 0x7f8000000000780b */ /* 0x000fe40003f3d200 */
[----:B------:R-:W-:-:S11]  /*2100*/  FSETP.NEU.FTZ.AND P0, PT, |R3|, +INF , PT ;  /* 0x7f8000000300780b */ /* 0x000fd60003f1d200 */
[----:B------:R-:W-:Y:S05]  /*2110*/  @!P1 BRA !P2, `(.L_x_31) ;  /* 0x00000004002c9947 */ /* 0x000fea0005000000 */
[----:B------:R-:W-:-:S04]  /*2120*/  LOP3.LUT P2, RZ, R3, 0x7fffffff, RZ, 0xc0, !PT ;  /* 0x7fffffff03ff7812 */ /* 0x000fc8000784c0ff */
[----:B------:R-:W-:-:S13]  /*2130*/  PLOP3.LUT P1, PT, P1, P2, PT, 0x2f, 0xf2 ;  /* 0x0000000000f2781c */ /* 0x000fda0000f24577 */
[----:B------:R-:W-:Y:S05]  /*2140*/  @P1 BRA `(.L_x_32) ;  /* 0x0000000400181947 */ /* 0x000fea0003800000 */
[----:B------:R-:W-:-:S04]  /*2150*/  LOP3.LUT P1, RZ, R2, 0x7fffffff, RZ, 0xc0, !PT ;  /* 0x7fffffff02ff7812 */ /* 0x000fc8000782c0ff */
[----:B------:R-:W-:-:S13]  /*2160*/  PLOP3.LUT P0, PT, P0, P1, PT, 0x2f, 0xf2 ;  /* 0x0000000000f2781c */ /* 0x000fda0000702577 */
[----:B------:R-:W-:Y:S05]  /*2170*/  @P0 BRA `(.L_x_33) ;  /* 0x0000000400000947 */ /* 0x000fea0003800000 */
[----:B------:R-:W-:Y:S02]  /*2180*/  ISETP.GE.AND P0, PT, R16, RZ, PT ;  /* 0x000000ff1000720c */ /* 0x000fe40003f06270 */
[----:B------:R-:W-:-:S11]  /*2190*/  ISETP.GE.AND P1, PT, R15, RZ, PT ;  /* 0x000000ff0f00720c */ /* 0x000fd60003f26270 */
[----:B------:R-:W-:Y:S01]  /*21a0*/  @P0 MOV R14, RZ ;  /* 0x000000ff000e0202 */ /* 0x000fe20000000f00 */
[----:B------:R-:W-:Y:S01]  /*21b0*/  @!P0 FFMA R3, R3, 1.84467440737095516160e+19, RZ ;  /* 0x5f80000003038823 */ /* 0x000fe200000000ff */
[----:B------:R-:W-:Y:S01]  /*21c0*/  @!P0 MOV R14, 0xffffffc0 ;  /* 0xffffffc0000e8802 */ /* 0x000fe20000000f00 */
[----:B------:R-:W-:-:S03]  /*21d0*/  @!P1 FFMA R2, R0, 1.84467440737095516160e+19, RZ ;  /* 0x5f80000000029823 */ /* 0x000fc600000000ff */
[----:B------:R-:W-:-:S07]  /*21e0*/  @!P1 IADD3 R14, PT, PT, R14, 0x40, RZ ;  /* 0x000000400e0e9810 */ /* 0x000fce0007ffe0ff */
.L_x_29:
[----:B------:R-:W-:Y:S01]  /*21f0*/  LEA R15, R13, 0xc0800000, 0x17 ;  /* 0xc08000000d0f7811 */ /* 0x000fe200078eb8ff */
[----:B------:R-:W-:Y:S01]  /*2200*/  BSSY.RECONVERGENT B2, `(.L_x_34) ;  /* 0x0000036000027945 */ /* 0x000fe20003800200 */
[----:B------:R-:W-:-:S03]  /*2210*/  IADD3 R18, PT, PT, R18, -0x7f, RZ ;  /* 0xffffff8112127810 */ /* 0x000fc60007ffe0ff */
[----:B------:R-:W-:Y:S02]  /*2220*/  IMAD.IADD R15, R2, 0x1, -R15 ;  /* 0x00000001020f7824 */ /* 0x000fe400078e0a0f */
[C---:B------:R-:W-:Y:S02]  /*2230*/  IMAD R2, R18.reuse, -0x800000, R3 ;  /* 0xff80000012027824 */ /* 0x040fe400078e0203 */
[----:B------:R0:W1:Y:S01]  /*2240*/  MUFU.RCP R16, R15 ;  /* 0x0000000f00107308 */ /* 0x0000620000001000 */
[----:B------:R-:W-:Y:S01]  /*2250*/  FADD.FTZ R17, -R15, -RZ ;  /* 0x800000ff0f117221 */ /* 0x000fe20000010100 */
[----:B0-----:R-:W-:-:S04]  /*2260*/  IADD3 R15, PT, PT, R18, 0x7f, -R13 ;  /* 0x0000007f120f7810 */ /* 0x001fc80007ffe80d */
[----:B------:R-:W-:Y:S01]  /*2270*/  IADD3 R15, PT, PT, R15, R14, RZ ;  /* 0x0000000e0f0f7210 */ /* 0x000fe20007ffe0ff */
[----:B-1----:R-:W-:-:S04]  /*2280*/  FFMA R19, R16, R17, 1 ;  /* 0x3f80000010137423 */ /* 0x002fc80000000011 */
[----:B------:R-:W-:-:S04]  /*2290*/  FFMA R3, R16, R19, R16 ;  /* 0x0000001310037223 */ /* 0x000fc80000000010 */
[----:B------:R-:W-:-:S04]  /*22a0*/  FFMA R16, R2, R3, RZ ;  /* 0x0000000302107223 */ /* 0x000fc800000000ff */
[----:B------:R-:W-:-:S04]  /*22b0*/  FFMA R19, R17, R16, R2 ;  /* 0x0000001011137223 */ /* 0x000fc80000000002 */
[----:B------:R-:W-:-:S04]  /*22c0*/  FFMA R16, R3, R19, R16 ;  /* 0x0000001303107223 */ /* 0x000fc80000000010 */
[----:B------:R-:W-:-:S04]  /*22d0*/  FFMA R17, R17, R16, R2 ;  /* 0x0000001011117223 */ /* 0x000fc80000000002 */
[----:B------:R-:W-:-:S05]  /*22e0*/  FFMA R2, R3, R17, R16 ;  /* 0x0000001103027223 */ /* 0x000fca0000000010 */
[----:B------:R-:W-:-:S04]  /*22f0*/  SHF.R.U32.HI R13, RZ, 0x17, R2 ;  /* 0x00000017ff0d7819 */ /* 0x000fc80000011602 */
[----:B------:R-:W-:-:S04]  /*2300*/  LOP3.LUT R13, R13, 0xff, RZ, 0xc0, !PT ;  /* 0x000000ff0d0d7812 */ /* 0x000fc800078ec0ff */
[----:B------:R-:W-:-:S04]  /*2310*/  IADD3 R18, PT, PT, R13, R15, RZ ;  /* 0x0000000f0d127210 */ /* 0x000fc80007ffe0ff */
[----:B------:R-:W-:-:S04]  /*2320*/  IADD3 R13, PT, PT, R18, -0x1, RZ ;  /* 0xffffffff120d7810 */ /* 0x000fc80007ffe0ff */
[----:B------:R-:W-:-:S13]  /*2330*/  ISETP.GE.U32.AND P0, PT, R13, 0xfe, PT ;  /* 0x000000fe0d00780c */ /* 0x000fda0003f06070 */
[----:B------:R-:W-:Y:S05]  /*2340*/  @!P0 BRA `(.L_x_35) ;  /* 0x0000000000808947 */ /* 0x000fea0003800000 */
[----:B------:R-:W-:-:S13]  /*2350*/  ISETP.GT.AND P0, PT, R18, 0xfe, PT ;  /* 0x000000fe1200780c */ /* 0x000fda0003f04270 */
[----:B------:R-:W-:Y:S05]  /*2360*/  @P0 BRA `(.L_x_36) ;  /* 0x00000000006c0947 */ /* 0x000fea0003800000 */
[----:B------:R-:W-:-:S13]  /*2370*/  ISETP.GE.AND P0, PT, R18, 0x1, PT ;  /* 0x000000011200780c */ /* 0x000fda0003f06270 */
[----:B------:R-:W-:Y:S05]  /*2380*/  @P0 BRA `(.L_x_37) ;  /* 0x0000000000740947 */ /* 0x000fea0003800000 */
[----:B------:R-:W-:Y:S02]  /*2390*/  ISETP.GE.AND P0, PT, R18, -0x18, PT ;  /* 0xffffffe81200780c */ /* 0x000fe40003f06270 */
[----:B------:R-:W-:-:S11]  /*23a0*/  LOP3.LUT R2, R2, 0x80000000, RZ, 0xc0, !PT ;  /* 0x8000000002027812 */ /* 0x000fd600078ec0ff */
[----:B------:R-:W-:Y:S05]  /*23b0*/  @!P0 BRA `(.L_x_37) ;  /* 0x0000000000688947 */ /* 0x000fea0003800000 */
[-CC-:B------:R-:W-:Y:S01]  /*23c0*/  FFMA.RZ R13, R3, R17.reuse, R16.reuse ;  /* 0x00000011030d7223 */ /* 0x180fe2000000c010 */
[C---:B------:R-:W-:Y:S02]  /*23d0*/  ISETP.NE.AND P2, PT, R18.reuse, RZ, PT ;  /* 0x000000ff1200720c */ /* 0x040fe40003f45270 */
[C---:B------:R-:W-:Y:S02]  /*23e0*/  ISETP.NE.AND P1, PT, R18.reuse, RZ, PT ;  /* 0x000000ff1200720c */ /* 0x040fe40003f25270 */
[----:B------:R-:W-:Y:S01]  /*23f0*/  LOP3.LUT R14, R13, 0x7fffff, RZ, 0xc0, !PT ;  /* 0x007fffff0d0e7812 */ /* 0x000fe200078ec0ff */
[CCC-:B------:R-:W-:Y:S01]  /*2400*/  FFMA.RP R13, R3.reuse, R17.reuse, R16.reuse ;  /* 0x00000011030d7223 */ /* 0x1c0fe20000008010 */
[----:B------:R-:W-:Y:S01]  /*2410*/  FFMA.RM R16, R3, R17, R16 ;  /* 0x0000001103107223 */ /* 0x000fe20000004010 */
[----:B------:R-:W-:Y:S01]  /*2420*/  VIADD R3, R18, 0x20 ;  /* 0x0000002012037836 */ /* 0x000fe20000000000 */
[----:B------:R-:W-:Y:S02]  /*2430*/  LOP3.LUT R14, R14, 0x800000, RZ, 0xfc, !PT ;  /* 0x008000000e0e7812 */ /* 0x000fe400078efcff */
[----:B------:R-:W-:-:S02]  /*2440*/  IADD3 R15, PT, PT, -R18, RZ, RZ ;  /* 0x000000ff120f7210 */ /* 0x000fc40007ffe1ff */
[----:B------:R-:W-:Y:S02]  /*2450*/  SHF.L.U32 R3, R14, R3, RZ ;  /* 0x000000030e037219 */ /* 0x000fe400000006ff */
[----:B------:R-:W-:Y:S02]  /*2460*/  FSETP.NEU.FTZ.AND P0, PT, R13, R16, PT ;  /* 0x000000100d00720b */ /* 0x000fe40003f1d000 */
[----:B------:R-:W-:Y:S02]  /*2470*/  SEL R13, R15, RZ, P2 ;  /* 0x000000ff0f0d7207 */ /* 0x000fe40001000000 */
[----:B------:R-:W-:Y:S02]  /*2480*/  ISETP.NE.AND P1, PT, R3, RZ, P1 ;  /* 0x000000ff0300720c */ /* 0x000fe40000f25270 */
[----:B------:R-:W-:Y:S02]  /*2490*/  SHF.R.U32.HI R13, RZ, R13, R14 ;  /* 0x0000000dff0d7219 */ /* 0x000fe4000001160e */
[----:B------:R-:W-:-:S02]  /*24a0*/  PLOP3.LUT P0, PT, P0, P1, PT, 0xf8, 0x8f ;  /* 0x00000000008f781c */ /* 0x000fc40000703f70 */
[----:B------:R-:W-:Y:S02]  /*24b0*/  SHF.R.U32.HI R14, RZ, 0x1, R13 ;  /* 0x00000001ff0e7819 */ /* 0x000fe4000001160d */
[----:B------:R-:W-:-:S04]  /*24c0*/  SEL R3, RZ, 0x1, !P0 ;  /* 0x00000001ff037807 */ /* 0x000fc80004000000 */
[----:B------:R-:W-:-:S04]  /*24d0*/  LOP3.LUT R16, R3, 0x1, R14, 0xf8, !PT ;  /* 0x0000000103107812 */ /* 0x000fc800078ef80e */
[----:B------:R-:W-:-:S04]  /*24e0*/  LOP3.LUT R13, R16, R13, RZ, 0xc0, !PT ;  /* 0x0000000d100d7212 */ /* 0x000fc800078ec0ff */
[----:B------:R-:W-:-:S04]  /*24f0*/  IADD3 R13, PT, PT, R14, R13, RZ ;  /* 0x0000000d0e0d7210 */ /* 0x000fc80007ffe0ff */
[----:B------:R-:W-:Y:S01]  /*2500*/  LOP3.LUT R2, R13, R2, RZ, 0xfc, !PT ;  /* 0x000000020d027212 */ /* 0x000fe200078efcff */
[----:B------:R-:W-:Y:S06]  /*2510*/  BRA `(.L_x_37) ;  /* 0x0000000000107947 */ /* 0x000fec0003800000 */
.L_x_36:
[----:B------:R-:W-:-:S04]  /*2520*/  LOP3.LUT R2, R2, 0x80000000, RZ, 0xc0, !PT ;  /* 0x8000000002027812 */ /* 0x000fc800078ec0ff */
[----:B------:R-:W-:Y:S01]  /*2530*/  LOP3.LUT R2, R2, 0x7f800000, RZ, 0xfc, !PT ;  /* 0x7f80000002027812 */ /* 0x000fe200078efcff */
[----:B------:R-:W-:Y:S06]  /*2540*/  BRA `(.L_x_37) ;  /* 0x0000000000047947 */ /* 0x000fec0003800000 */
.L_x_35:
[----:B------:R-:W-:-:S07]  /*2550*/  LEA R2, R15, R2, 0x17 ;  /* 0x000000020f027211 */ /* 0x000fce00078eb8ff */
.L_x_37:
[----:B------:R-:W-:Y:S05]  /*2560*/  BSYNC.RECONVERGENT B2 ;  /* 0x0000000000027941 */ /* 0x000fea0003800200 */
.L_x_34:
[----:B------:R-:W-:Y:S05]  /*2570*/  BRA `(.L_x_38) ;  /* 0x0000000000207947 */ /* 0x000fea0003800000 */
.L_x_33:
[----:B------:R-:W-:-:S04]  /*2580*/  LOP3.LUT R2, R2, 0x80000000, R3, 0x48, !PT ;  /* 0x8000000002027812 */ /* 0x000fc800078e4803 */
[----:B------:R-:W-:Y:S01]  /*2590*/  LOP3.LUT R2, R2, 0x7f800000, RZ, 0xfc, !PT ;  /* 0x7f80000002027812 */ /* 0x000fe200078efcff */
[----:B------:R-:W-:Y:S06]  /*25a0*/  BRA `(.L_x_38) ;  /* 0x0000000000147947 */ /* 0x000fec0003800000 */
.L_x_32:
[----:B------:R-:W-:Y:S01]  /*25b0*/  LOP3.LUT R2, R2, 0x80000000, R3, 0x48, !PT ;  /* 0x8000000002027812 */ /* 0x000fe200078e4803 */
[----:B------:R-:W-:Y:S06]  /*25c0*/  BRA `(.L_x_38) ;  /* 0x00000000000c7947 */ /* 0x000fec0003800000 */
.L_x_31:
[----:B------:R-:W0:Y:S01]  /*25d0*/  MUFU.RSQ R2, -QNAN ;  /* 0xffc0000000027908 */ /* 0x000e220000001400 */
[----:B------:R-:W-:Y:S05]  /*25e0*/  BRA `(.L_x_38) ;  /* 0x0000000000047947 */ /* 0x000fea0003800000 */
.L_x_30:
[----:B------:R-:W-:-:S07]  /*25f0*/  FADD.FTZ R2, R3, R0 ;  /* 0x0000000003027221 */ /* 0x000fce0000010000 */
.L_x_38:
[----:B------:R-:W-:Y:S05]  /*2600*/  BSYNC.RECONVERGENT B1 ;  /* 0x0000000000017941 */ /* 0x000fea0003800200 */
.L_x_28:
[----:B------:R-:W-:-:S04]  /*2610*/  HFMA2 R13, -RZ, RZ, 0, 0 ;  /* 0x00000000ff0d7431 */ /* 0x000fc800000001ff */
[----:B0-----:R-:W-:Y:S05]  /*2620*/  RET.REL.NODEC R12 `(_Z5fCalcPKfS0_S0_S0_Pfifii) ;  /* 0xffffffd80c747950 */ /* 0x001fea0003c3ffff */
.L_x_39:
[----:B------:R-:W-:-:S00]  /*2630*/  BRA `(.L_x_39) ;  /* 0xfffffffc00fc7947 */ /* 0x000fc0000383ffff */
[----:B------:R-:W-:-:S00]  /*2640*/  NOP ;  /* 0x0000000000007918 */ /* 0x000fc00000000000 */
        /* <DEDUP_REMOVED lines=11> */
.L_x_75:


//--------------------- .text._Z5ZcalcPKfS0_PfS0_ifii --------------------------
	.section	.text._Z5ZcalcPKfS0_PfS0_ifii,"ax",@progbits
	.align	128
        .global         _Z5ZcalcPKfS0_PfS0_ifii
        .type           _Z5ZcalcPKfS0_PfS0_ifii,@function
        .size           _Z5ZcalcPKfS0_PfS0_ifii,(.L_x_76 - _Z5ZcalcPKfS0_PfS0_ifii)
        .other          _Z5ZcalcPKfS0_PfS0_ifii,@"STO_CUDA_ENTRY STV_DEFAULT"
_Z5ZcalcPKfS0_PfS0_ifii:
.text._Z5ZcalcPKfS0_PfS0_ifii:
[----:B------:R-:W-:Y:S08]  /*0000*/  LDC R1, c[0x0][0x37c] ;  /* 0x0000df00ff017b82 */ /* 0x000ff00000000800 */
[----:B------:R-:W0:Y:S01]  /*0010*/  LDC R14, c[0x0][0x3a0] ;  /* 0x0000e800ff0e7b82 */ /* 0x000e220000000800 */
[----:B------:R-:W1:Y:S01]  /*0020*/  S2R R2, SR_CTAID.Y ;  /* 0x0000000000027919 */ /* 0x000e620000002600 */
[----:B------:R-:W2:Y:S01]  /*0030*/  LDCU UR9, c[0x0][0x360] ;  /* 0x00006c00ff0977ac */ /* 0x000ea20008000800 */
[----:B------:R-:W1:Y:S01]  /*0040*/  S2R R13, SR_TID.Y ;  /* 0x00000000000d7919 */ /* 0x000e620000002200 */
[----:B------:R-:W1:Y:S01]  /*0050*/  LDCU UR4, c[0x0][0x364] ;  /* 0x00006c80ff0477ac */ /* 0x000e620008000800 */
[----:B------:R-:W2:Y:S01]  /*0060*/  S2R R16, SR_CTAID.X ;  /* 0x0000000000107919 */ /* 0x000ea20000002500 */
[----:B------:R-:W3:Y:S01]  /*0070*/  LDCU.64 UR6, c[0x0][0x3a8] ;  /* 0x00007500ff0677ac */ /* 0x000ee20008000a00 */
[----:B------:R-:W2:Y:S01]  /*0080*/  S2R R11, SR_TID.X ;  /* 0x00000000000b7919 */ /* 0x000ea20000002100 */
[----:B0-----:R-:W-:-:S04]  /*0090*/  IADD3 R18, PT, PT, R14, -0x1, RZ ;  /* 0xffffffff0e127810 */ /* 0x001fc80007ffe0ff */
[----:B------:R-:W-:-:S04]  /*00a0*/  LEA.HI R0, R18, R18, RZ, 0x1 ;  /* 0x0000001212007211 */ /* 0x000fc800078f08ff */
[----:B------:R-:W-:-:S04]  /*00b0*/  LOP3.LUT R12, R0, 0xfffffffe, RZ, 0xc0, !PT ;  /* 0xfffffffe000c7812 */ /* 0x000fc800078ec0ff */
[----:B---3--:R-:W-:Y:S01]  /*00c0*/  IADD3 R3, PT, PT, -R12, UR6, RZ ;  /* 0x000000060c037c10 */ /* 0x008fe2000fffe1ff */
[----:B-1----:R-:W-:Y:S01]  /*00d0*/  IMAD R17, R2, UR4, R13 ;  /* 0x0000000402117c24 */ /* 0x002fe2000f8e020d */
[----:B------:R-:W-:-:S04]  /*00e0*/  IADD3 R2, PT, PT, -R12, UR7, RZ ;  /* 0x000000070c027c10 */ /* 0x000fc8000fffe1ff */
[----:B------:R-:W-:Y:S01]  /*00f0*/  ISETP.GE.AND P0, PT, R17, R2, PT ;  /* 0x000000021100720c */ /* 0x000fe20003f06270 */
[----:B--2---:R-:W-:-:S05]  /*0100*/  IMAD R16, R16, UR9, R11 ;  /* 0x0000000910107c24 */ /* 0x004fca000f8e020b */
[----:B------:R-:W-:-:S13]  /*0110*/  ISETP.GE.OR P0, PT, R16, R3, P0 ;  /* 0x000000031000720c */ /* 0x000fda0000706670 */
[----:B------:R-:W-:Y:S05]  /*0120*/  @P0 EXIT ;  /* 0x000000000000094d */ /* 0x000fea0003800000 */
[----:B------:R-:W0:Y:S01]  /*0130*/  LDC.64 R6, c[0x0][0x388] ;  /* 0x0000e200ff067b82 */ /* 0x000e220000000a00 */
[----:B------:R-:W-:Y:S01]  /*0140*/  IADD3 R2, PT, PT, -R14, UR9, RZ ;  /* 0x000000090e027c10 */ /* 0x000fe2000fffe1ff */
[----:B------:R-:W-:Y:S01]  /*0150*/  VIADD R10, R18, UR9 ;  /* 0x00000009120a7c36 */ /* 0x000fe20008000000 */
[----:B------:R-:W1:Y:S02]  /*0160*/  LDCU.64 UR10, c[0x0][0x358] ;  /* 0x00006b00ff0a77ac */ /* 0x000e640008000a00 */
[----:B------:R-:W-:Y:S01]  /*0170*/  ISETP.GT.U32.AND P1, PT, R11, R2, PT ;  /* 0x000000020b00720c */ /* 0x000fe20003f24070 */
[----:B------:R-:W-:Y:S01]  /*0180*/  IMAD R15, R10, R13, R11 ;  /* 0x0000000d0a0f7224 */ /* 0x000fe200078e020b */
[----:B------:R-:W2:Y:S01]  /*0190*/  S2R R19, SR_CgaCtaId ;  /* 0x0000000000137919 */ /* 0x000ea20000008800 */
[----:B------:R-:W-:Y:S01]  /*01a0*/  MOV R22, 0x400 ;  /* 0x0000040000167802 */ /* 0x000fe20000000f00 */
[----:B------:R-:W3:Y:S09]  /*01b0*/  LDC.64 R2, c[0x0][0x380] ;  /* 0x0000e000ff027b82 */ /* 0x000ef20000000a00 */
[----:B------:R-:W-:Y:S01]  /*01c0*/  @P1 IADD3 R9, PT, PT, R18, R15, RZ ;  /* 0x0000000f12091210 */ /* 0x000fe20007ffe0ff */
[----:B0-----:R-:W-:-:S04]  /*01d0*/  IMAD.WIDE R4, R15, 0x4, R6 ;  /* 0x000000040f047825 */ /* 0x001fc800078e0206 */
[----:B------:R-:W-:Y:S02]  /*01e0*/  @P1 IMAD.WIDE R8, R9, 0x4, R6 ;  /* 0x0000000409081825 */ /* 0x000fe400078e0206 */
[----:B-1----:R-:W4:Y:S04]  /*01f0*/  LDG.E R4, desc[UR10][R4.64] ;  /* 0x0000000a04047981 */ /* 0x002f28000c1e1900 */
[----:B------:R0:W5:Y:S01]  /*0200*/  @P1 LDG.E R8, desc[UR10][R8.64] ;  /* 0x0000000a08081981 */ /* 0x000162000c1e1900 */
[----:B------:R-:W-:Y:S01]  /*0210*/  IADD3 R20, PT, PT, -R14, UR4, RZ ;  /* 0x000000040e147c10 */ /* 0x000fe2000fffe1ff */
[----:B------:R-:W-:Y:S01]  /*0220*/  BSSY.RECONVERGENT B0, `(.L_x_40) ;  /* 0x0000016000007945 */ /* 0x000fe20003800200 */
[----:B------:R-:W-:Y:S02]  /*0230*/  PLOP3.LUT P0, PT, PT, PT, PT, 0x8, 0x80 ;  /* 0x000000000080781c */ /* 0x000fe40003f0e170 */
[----:B--2---:R-:W-:-:S02]  /*0240*/  LEA R22, R19, R22, 0x18 ;  /* 0x0000001613167211 */ /* 0x004fc400078ec0ff */
[----:B------:R-:W-:-:S03]  /*0250*/  ISETP.GT.U32.AND P2, PT, R13, R20, PT ;  /* 0x000000140d00720c */ /* 0x000fc60003f44070 */
[----:B------:R-:W-:Y:S02]  /*0260*/  IMAD R19, R15, 0x4, R22 ;  /* 0x000000040f137824 */ /* 0x000fe400078e0216 */
[----:B0-----:R-:W-:-:S03]  /*0270*/  IMAD R9, R17, UR6, R16 ;  /* 0x0000000611097c24 */ /* 0x001fc6000f8e0210 */
[----:B------:R-:W-:Y:S01]  /*0280*/  @P1 LEA R21, R14, R19, 0x2 ;  /* 0x000000130e151211 */ /* 0x000fe200078e10ff */
[----:B----4-:R0:W-:Y:S04]  /*0290*/  STS [R19], R4 ;  /* 0x0000000413007388 */ /* 0x0101e80000000800 */
[----:B-----5:R0:W-:Y:S01]  /*02a0*/  @P1 STS [R21+-0x4], R8 ;  /* 0xfffffc0815001388 */ /* 0x0201e20000000800 */
[----:B---3--:R-:W-:Y:S05]  /*02b0*/  @!P2 BRA `(.L_x_41) ;  /* 0x000000000030a947 */ /* 0x008fea0003800000 */
[----:B0-----:R-:W-:-:S04]  /*02c0*/  IMAD.IADD R4, R18, 0x1, R13 ;  /* 0x0000000112047824 */ /* 0x001fc800078e020d */
[----:B------:R-:W-:-:S04]  /*02d0*/  IMAD R19, R10, R4, R11 ;  /* 0x000000040a137224 */ /* 0x000fc800078e020b */
[----:B------:R-:W-:Y:S01]  /*02e0*/  IMAD.WIDE R4, R19, 0x4, R6 ;  /* 0x0000000413047825 */ /* 0x000fe200078e0206 */
[----:B------:R-:W-:-:S05]  /*02f0*/  @P1 IADD3 R21, PT, PT, R18, R19, RZ ;  /* 0x0000001312151210 */ /* 0x000fca0007ffe0ff */
[----:B------:R-:W-:Y:S01]  /*0300*/  @P1 IMAD.WIDE R6, R21, 0x4, R6 ;  /* 0x0000000415061825 */ /* 0x000fe200078e0206 */
[----:B------:R-:W2:Y:S05]  /*0310*/  LDG.E R4, desc[UR10][R4.64] ;  /* 0x0000000a04047981 */ /* 0x000eaa000c1e1900 */
[----:B------:R-:W3:Y:S01]  /*0320*/  @P1 LDG.E R6, desc[UR10][R6.64] ;  /* 0x0000000a06061981 */ /* 0x000ee2000c1e1900 */
[----:B------:R-:W-:Y:S01]  /*0330*/  IMAD R19, R19, 0x4, R22 ;  /* 0x0000000413137824 */ /* 0x000fe200078e0216 */
[----:B------:R-:W-:-:S04]  /*0340*/  @P1 PLOP3.LUT P0, PT, PT, PT, PT, 0x80, 0x8 ;  /* 0x000000000008181c */ /* 0x000fc80003f0f070 */
[----:B------:R-:W-:Y:S01]  /*0350*/  @P1 LEA R21, R14, R19, 0x2 ;  /* 0x000000130e151211 */ /* 0x000fe200078e10ff */
[----:B--2---:R1:W-:Y:S04]  /*0360*/  STS [R19], R4 ;  /* 0x0000000413007388 */ /* 0x0043e80000000800 */
[----:B---3--:R1:W-:Y:S04]  /*0370*/  @P1 STS [R21+-0x4], R6 ;  /* 0xfffffc0615001388 */ /* 0x0083e80000000800 */
.L_x_41:
[----:B------:R-:W-:Y:S05]  /*0380*/  BSYNC.RECONVERGENT B0 ;  /* 0x0000000000007941 */ /* 0x000fea0003800200 */
.L_x_40:
[----:B01----:R-:W-:Y:S01]  /*0390*/  @P0 IADD3 R4, PT, PT, R16, R18, RZ ;  /* 0x0000001210040210 */ /* 0x003fe20007ffe0ff */
[C-C-:B------:R-:W-:Y:S01]  /*03a0*/  @P2 IMAD.IADD R5, R17.reuse, 0x1, R18.reuse ;  /* 0x0000000111052824 */ /* 0x140fe200078e0212 */
[----:B------:R-:W-:Y:S01]  /*03b0*/  @P1 IADD3 R7, PT, PT, R18, R9, RZ ;  /* 0x0000000912071210 */ /* 0x000fe20007ffe0ff */
[----:B------:R-:W-:Y:S01]  /*03c0*/  @P0 IMAD.IADD R21, R17, 0x1, R18 ;  /* 0x0000000111150824 */ /* 0x000fe200078e0212 */
[----:B------:R-:W0:Y:S01]  /*03d0*/  LDC.64 R24, c[0x0][0x390] ;  /* 0x0000e400ff187b82 */ /* 0x000e220000000a00 */
[----:B------:R-:W-:Y:S02]  /*03e0*/  @P2 IMAD R19, R5, UR6, R16 ;  /* 0x0000000605132c24 */ /* 0x000fe4000f8e0210 */
[----:B------:R-:W-:Y:S02]  /*03f0*/  @P0 IMAD R21, R21, UR6, R4 ;  /* 0x0000000615150c24 */ /* 0x000fe4000f8e0204 */
[----:B------:R-:W-:-:S04]  /*0400*/  IMAD.WIDE R4, R9, 0x4, R2 ;  /* 0x0000000409047825 */ /* 0x000fc800078e0202 */
[----:B------:R-:W-:-:S04]  /*0410*/  @P1 IMAD.WIDE R6, R7, 0x4, R2 ;  /* 0x0000000407061825 */ /* 0x000fc800078e0202 */
[--C-:B------:R-:W-:Y:S02]  /*0420*/  @P2 IMAD.WIDE R8, R19, 0x4, R2.reuse ;  /* 0x0000000413082825 */ /* 0x100fe400078e0202 */
[----:B------:R-:W2:Y:S02]  /*0430*/  LDG.E R19, desc[UR10][R4.64] ;  /* 0x0000000a04137981 */ /* 0x000ea4000c1e1900 */
[----:B------:R-:W-:Y:S02]  /*0440*/  @P0 IMAD.WIDE R2, R21, 0x4, R2 ;  /* 0x0000000415020825 */ /* 0x000fe400078e0202 */
[----:B------:R1:W3:Y:S04]  /*0450*/  @P1 LDG.E R6, desc[UR10][R6.64] ;  /* 0x0000000a06061981 */ /* 0x0002e8000c1e1900 */
[----:B------:R-:W4:Y:S04]  /*0460*/  @P2 LDG.E R8, desc[UR10][R8.64] ;  /* 0x0000000a08082981 */ /* 0x000f28000c1e1900 */
[----:B------:R1:W4:Y:S01]  /*0470*/  @P0 LDG.E R2, desc[UR10][R2.64] ;  /* 0x0000000a02020981 */ /* 0x000322000c1e1900 */
[----:B------:R-:W-:Y:S01]  /*0480*/  IMAD R21, R10, R10, RZ ;  /* 0x0000000a0a157224 */ /* 0x000fe200078e02ff */
[----:B------:R-:W-:-:S02]  /*0490*/  SHF.R.S32.HI R20, RZ, 0x1, R0 ;  /* 0x00000001ff147819 */ /* 0x000fc40000011400 */
[C---:B------:R-:W-:Y:S01]  /*04a0*/  @P2 IADD3 R0, PT, PT, R18.reuse, R13, RZ ;  /* 0x0000000d12002210 */ /* 0x040fe20007ffe0ff */
[----:B------:R-:W-:Y:S01]  /*04b0*/  IMAD R22, R21, 0x4, R22 ;  /* 0x0000000415167824 */ /* 0x000fe200078e0216 */
[----:B------:R-:W-:Y:S01]  /*04c0*/  @P0 IADD3 R21, PT, PT, R11, R14, RZ ;  /* 0x0000000e0b150210 */ /* 0x000fe20007ffe0ff */
[----:B------:R-:W-:Y:S01]  /*04d0*/  @P0 IMAD.IADD R18, R18, 0x1, R13 ;  /* 0x0000000112120824 */ /* 0x000fe200078e020d */
[----:B------:R-:W-:Y:S01]  /*04e0*/  IADD3 R17, PT, PT, R17, R20, RZ ;  /* 0x0000001411117210 */ /* 0x000fe20007ffe0ff */
[----:B------:R-:W-:Y:S02]  /*04f0*/  IMAD R15, R15, 0x4, R22 ;  /* 0x000000040f0f7824 */ /* 0x000fe400078e0216 */
[----:B------:R-:W-:Y:S02]  /*0500*/  IMAD.IADD R16, R16, 0x1, R20 ;  /* 0x0000000110107824 */ /* 0x000fe400078e0214 */
[C---:B-1----:R-:W-:Y:S02]  /*0510*/  @P2 IMAD R7, R10.reuse, R0, R11 ;  /* 0x000000000a072224 */ /* 0x042fe400078e020b */
[----:B------:R-:W-:Y:S01]  /*0520*/  @P0 IMAD R21, R10, R18, R21 ;  /* 0x000000120a150224 */ /* 0x000fe200078e0215 */
[----:B------:R-:W-:Y:S01]  /*0530*/  @P1 LEA R3, R14, R15, 0x2 ;  /* 0x0000000f0e031211 */ /* 0x000fe200078e10ff */
[----:B------:R-:W-:-:S02]  /*0540*/  IMAD R5, R17, UR6, R16 ;  /* 0x0000000611057c24 */ /* 0x000fc4000f8e0210 */
[----:B------:R-:W-:Y:S01]  /*0550*/  @P2 IMAD R17, R7, 0x4, R22 ;  /* 0x0000000407112824 */ /* 0x000fe200078e0216 */
[----:B------:R-:W-:Y:S01]  /*0560*/  @P0 LEA R21, R21, R22, 0x2 ;  /* 0x0000001615150211 */ /* 0x000fe200078e10ff */
[----:B0-----:R-:W-:Y:S01]  /*0570*/  IMAD.WIDE R4, R5, 0x4, R24 ;  /* 0x0000000405047825 */ /* 0x001fe200078e0218 */
[----:B--2---:R0:W-:Y:S04]  /*0580*/  STS [R15], R19 ;  /* 0x000000130f007388 */ /* 0x0041e80000000800 */
[----:B---3--:R0:W-:Y:S04]  /*0590*/  @P1 STS [R3+-0x4], R6 ;  /* 0xfffffc0603001388 */ /* 0x0081e80000000800 */
[----:B----4-:R0:W-:Y:S04]  /*05a0*/  @P2 STS [R17], R8 ;  /* 0x0000000811002388 */ /* 0x0101e80000000800 */
[----:B------:R0:W-:Y:S01]  /*05b0*/  @P0 STS [R21+-0x4], R2 ;  /* 0xfffffc0215000388 */ /* 0x0001e20000000800 */
[----:B------:R-:W-:Y:S06]  /*05c0*/  BAR.SYNC.DEFER_BLOCKING 0x0 ;  /* 0x0000000000007b1d */ /* 0x000fec0000010000 */
[----:B------:R0:W5:Y:S01]  /*05d0*/  LDG.E R7, desc[UR10][R4.64] ;  /* 0x0000000a04077981 */ /* 0x000162000c1e1900 */
[----:B------:R-:W-:-:S05]  /*05e0*/  IMAD.IADD R9, R10, 0x1, -R20 ;  /* 0x000000010a097824 */ /* 0x000fca00078e0a14 */
[----:B------:R-:W-:-:S13]  /*05f0*/  ISETP.GE.AND P0, PT, R20, R9, PT ;  /* 0x000000091400720c */ /* 0x000fda0003f06270 */
[----:B0-----:R-:W-:Y:S05]  /*0600*/  @P0 BRA `(.L_x_42) ;  /* 0x0000001000d40947 */ /* 0x001fea0003800000 */
[----:B------:R-:W0:Y:S01]  /*0610*/  LDC R0, c[0x0][0x3a4] ;  /* 0x0000e900ff007b82 */ /* 0x000e220000000800 */
[----:B------:R-:W-:-:S13]  /*0620*/  ISETP.GT.AND P0, PT, R14, -0x1, PT ;  /* 0xffffffff0e00780c */ /* 0x000fda0003f04270 */
[----:B------:R-:W-:Y:S05]  /*0630*/  @P0 BRA `(.L_x_43) ;  /* 0x0000000400980947 */ /* 0x000fea0003800000 */
[----:B------:R-:W1:Y:S01]  /*0640*/  LDC R13, c[0x0][0x3a4] ;  /* 0x0000e900ff0d7b82 */ /* 0x000e620000000800 */
[----:B------:R-:W-:Y:S01]  /*0650*/  LOP3.LUT R6, RZ, R12, RZ, 0x33, !PT ;  /* 0x0000000cff067212 */ /* 0x000fe200078e33ff */
[----:B-1----:R-:W1:Y:S08]  /*0660*/  MUFU.RCP R2, R13 ;  /* 0x0000000d00027308 */ /* 0x002e700000001000 */
[----:B------:R-:W2:Y:S01]  /*0670*/  FCHK P0, -RZ, R13 ;  /* 0x0000000dff007302 */ /* 0x000ea20000000100 */
[----:B-1----:R-:W-:-:S04]  /*0680*/  FFMA R3, R2, -R13, 1 ;  /* 0x3f80000002037423 */ /* 0x002fc8000000080d */
[----:B------:R-:W-:Y:S01]  /*0690*/  FFMA R11, R2, R3, R2 ;  /* 0x00000003020b7223 */ /* 0x000fe20000000002 */
[----:B------:R-:W-:-:S03]  /*06a0*/  IADD3 R3, PT, PT, R14, UR9, RZ ;  /* 0x000000090e037c10 */ /* 0x000fc6000fffe0ff */
[----:B------:R-:W-:Y:S01]  /*06b0*/  FFMA R2, -RZ, R11, RZ ;  /* 0x0000000bff027223 */ /* 0x000fe200000001ff */
[C---:B------:R-:W-:Y:S02]  /*06c0*/  IADD3 R6, PT, PT, R3.reuse, R6, RZ ;  /* 0x0000000603067210 */ /* 0x040fe40007ffe0ff */
[----:B------:R-:W-:Y:S01]  /*06d0*/  IADD3 R8, PT, PT, R3, -0x2, -R12 ;  /* 0xfffffffe03087810 */ /* 0x000fe20007ffe80c */
[----:B------:R-:W-:-:S04]  /*06e0*/  FFMA R10, R2, -R13, -RZ ;  /* 0x8000000d020a7223 */ /* 0x000fc800000008ff */
[----:B------:R-:W-:Y:S01]  /*06f0*/  FFMA R2, R11, R10, R2 ;  /* 0x0000000a0b027223 */ /* 0x000fe20000000002 */
[----:B--2---:R-:W-:Y:S06]  /*0700*/  @!P0 BRA `(.L_x_44) ;  /* 0x0000000000108947 */ /* 0x004fec0003800000 */
[----:B------:R-:W-:Y:S01]  /*0710*/  IMAD.MOV.U32 R3, RZ, RZ, -0x80000000 ;  /* 0x80000000ff037424 */ /* 0x000fe200078e00ff */
[----:B------:R-:W-:-:S07]  /*0720*/  MOV R16, 0x740 ;  /* 0x0000074000107802 */ /* 0x000fce0000000f00 */
[----:B0----5:R-:W-:Y:S05]  /*0730*/  CALL.REL.NOINC `($__internal_2_$__cuda_sm3x_div_rn_noftz_f32_slowpath) ;  /* 0x0000001000907944 */ /* 0x021fea0003c00000 */
[----:B------:R-:W-:-:S07]  /*0740*/  MOV R2, R12 ;  /* 0x0000000c00027202 */ /* 0x000fce0000000f00 */
.L_x_44:
[----:B------:R-:W-:Y:S01]  /*0750*/  HFMA2 R3, -RZ, RZ, 0.96630859375, -0.0022525787353515625 ;  /* 0x3bbb989dff037431 */ /* 0x000fe200000001ff */
[----:B------:R-:W1:Y:S01]  /*0760*/  LDC R13, c[0x0][0x3a0] ;  /* 0x0000e800ff0d7b82 */ /* 0x000e620000000800 */
[----:B------:R-:W-:Y:S01]  /*0770*/  IMAD.MOV.U32 R11, RZ, RZ, 0x437c0000 ;  /* 0x437c0000ff0b7424 */ /* 0x000fe200078e00ff */
[----:B------:R-:W-:Y:S02]  /*0780*/  ISETP.GE.U32.AND P1, PT, R8, 0x3, PT ;  /* 0x000000030800780c */ /* 0x000fe40003f26070 */
[----:B------:R-:W-:Y:S02]  /*0790*/  LOP3.LUT R6, R6, 0x3, RZ, 0xc0, !PT ;  /* 0x0000000306067812 */ /* 0x000fe400078ec0ff */
[----:B------:R-:W-:Y:S01]  /*07a0*/  MOV R8, R20 ;  /* 0x0000001400087202 */ /* 0x000fe20000000f00 */
[----:B0-----:R-:W-:-:S04]  /*07b0*/  FFMA.SAT R0, R2, R3, 0.5 ;  /* 0x3f00000002007423 */ /* 0x001fc80000002003 */
[----:B------:R-:W-:-:S04]  /*07c0*/  FFMA.RM R10, R0, R11, 12582913 ;  /* 0x4b400001000a7423 */ /* 0x000fc8000000400b */
[C---:B------:R-:W-:Y:S01]  /*07d0*/  FADD R3, R10.reuse, -12583039 ;  /* 0xcb40007f0a037421 */ /* 0x040fe20000000000 */
[----:B------:R-:W-:-:S03]  /*07e0*/  IMAD.SHL.U32 R10, R10, 0x800000, RZ ;  /* 0x008000000a0a7824 */ /* 0x000fc600078e00ff */
[----:B------:R-:W-:-:S04]  /*07f0*/  FFMA R3, R2, 1.4426950216293334961, -R3 ;  /* 0x3fb8aa3b02037823 */ /* 0x000fc80000000803 */
[----:B------:R-:W-:Y:S01]  /*0800*/  FFMA R0, R2, 1.925963033500011079e-08, R3 ;  /* 0x32a5706002007823 */ /* 0x000fe20000000003 */
[C---:B------:R-:W-:Y:S02]  /*0810*/  IADD3 R2, PT, PT, R20.reuse, 0x1, RZ ;  /* 0x0000000114027810 */ /* 0x040fe40007ffe0ff */
[----:B-1----:R-:W-:-:S07]  /*0820*/  IADD3 R3, PT, PT, R20, -UR9, -R13 ;  /* 0x8000000914037c10 */ /* 0x002fce000fffe80d */
.L_x_51:
[----:B------:R-:W-:Y:S02]  /*0830*/  ISETP.NE.AND P0, PT, R6, RZ, PT ;  /* 0x000000ff0600720c */ /* 0x000fe40003f05270 */
[----:B------:R-:W-:-:S11]  /*0840*/  MOV R12, R20 ;  /* 0x00000014000c7202 */ /* 0x000fd60000000f00 */
[----:B------:R-:W-:Y:S05]  /*0850*/  @!P0 BRA `(.L_x_45) ;  /* 0x0000000000308947 */ /* 0x000fea0003800000 */
[----:B------:R-:W0:Y:S01]  /*0860*/  MUFU.EX2 R11, R0 ;  /* 0x00000000000b7308 */ /* 0x000e220000000800 */
[----:B------:R-:W-:Y:S01]  /*0870*/  ISETP.NE.AND P0, PT, R6, 0x1, PT ;  /* 0x000000010600780c */ /* 0x000fe20003f05270 */
[----:B------:R-:W-:-:S03]  /*0880*/  IMAD.MOV.U32 R12, RZ, RZ, R2 ;  /* 0x000000ffff0c7224 */ /* 0x000fc600078e0002 */
[----:B------:R-:W-:Y:S01]  /*0890*/  ISETP.NE.AND P2, PT, R6, 0x2, P0 ;  /* 0x000000020600780c */ /* 0x000fe20000745270 */
[----:B0-----:R-:W-:-:S08]  /*08a0*/  FMUL R14, R10, R11 ;  /* 0x0000000b0a0e7220 */ /* 0x001fd00000400000 */
[----:B------:R-:W-:-:S04]  /*08b0*/  @P0 IADD3 R11, PT, PT, R20, 0x2, RZ ;  /* 0x00000002140b0810 */ /* 0x000fc80007ffe0ff */
[----:B------:R-:W-:Y:S01]  /*08c0*/  @P2 IADD3 R11, PT, PT, R20, 0x3, RZ ;  /* 0x00000003140b2810 */ /* 0x000fe20007ffe0ff */
[----:B-----5:R-:W-:-:S03]  /*08d0*/  FADD R7, R7, R14 ;  /* 0x0000000e07077221 */ /* 0x020fc60000000000 */
[----:B------:R-:W-:Y:S01]  /*08e0*/  @P0 MOV R12, R11 ;  /* 0x0000000b000c0202 */ /* 0x000fe20000000f00 */
[----:B------:R-:W-:-:S04]  /*08f0*/  @P0 FADD R13, R7, R14 ;  /* 0x0000000e070d0221 */ /* 0x000fc80000000000 */
[----:B------:R-:W-:-:S04]  /*0900*/  @P2 FADD R13, R14, R13 ;  /* 0x0000000d0e0d2221 */ /* 0x000fc80000000000 */
[----:B------:R-:W-:-:S07]  /*0910*/  @P0 IMAD.MOV.U32 R7, RZ, RZ, R13 ;  /* 0x000000ffff070224 */ /* 0x000fce00078e000d */
.L_x_45:
[----:B------:R-:W-:Y:S05]  /*0920*/  @!P1 BRA `(.L_x_46) ;  /* 0x0000000000cc9947 */ /* 0x000fea0003800000 */
[----:B------:R-:W-:Y:S01]  /*0930*/  IADD3 R11, PT, PT, R3, R12, RZ ;  /* 0x0000000c030b7210 */ /* 0x000fe20007ffe0ff */
[----:B------:R-:W0:Y:S03]  /*0940*/  MUFU.EX2 R13, R0 ;  /* 0x00000000000d7308 */ /* 0x000e260000000800 */
[----:B------:R-:W-:Y:S01]  /*0950*/  ISETP.GE.AND P0, PT, R11, -0x1, PT ;  /* 0xffffffff0b00780c */ /* 0x000fe20003f06270 */
[----:B0-----:R-:W-:-:S12]  /*0960*/  FMUL R12, R10, R13 ;  /* 0x0000000d0a0c7220 */ /* 0x001fd80000400000 */
[----:B------:R-:W-:Y:S05]  /*0970*/  @P0 BRA `(.L_x_47) ;  /* 0x00000000009c0947 */ /* 0x000fea0003800000 */
[----:B------:R-:W-:Y:S02]  /*0980*/  IADD3 R13, PT, PT, -R11, -0x1, RZ ;  /* 0xffffffff0b0d7810 */ /* 0x000fe40007ffe1ff */
[----:B------:R-:W-:Y:S02]  /*0990*/  PLOP3.LUT P0, PT, PT, PT, PT, 0x80, 0x8 ;  /* 0x000000000008781c */ /* 0x000fe40003f0f070 */
[----:B------:R-:W-:-:S13]  /*09a0*/  ISETP.GT.AND P2, PT, R13, 0xc, PT ;  /* 0x0000000c0d00780c */ /* 0x000fda0003f44270 */
[----:B------:R-:W-:Y:S05]  /*09b0*/  @!P2 BRA `(.L_x_48) ;  /* 0x000000000050a947 */ /* 0x000fea0003800000 */
[----:B------:R-:W-:-:S13]  /*09c0*/  PLOP3.LUT P0, PT, PT, PT, PT, 0x8, 0x80 ;  /* 0x000000000080781c */ /* 0x000fda0003f0e170 */
.L_x_49:
[----:B-----5:R-:W-:Y:S01]  /*09d0*/  FADD R7, R12, R7 ;  /* 0x000000070c077221 */ /* 0x020fe20000000000 */
[----:B------:R-:W-:-:S03]  /*09e0*/  IADD3 R11, PT, PT, R11, 0x10, RZ ;  /* 0x000000100b0b7810 */ /* 0x000fc60007ffe0ff */
[----:B------:R-:W-:Y:S01]  /*09f0*/  FADD R7, R12, R7 ;  /* 0x000000070c077221 */ /* 0x000fe20000000000 */
[----:B------:R-:W-:-:S03]  /*0a00*/  ISETP.GE.AND P2, PT, R11, -0xd, PT ;  /* 0xfffffff30b00780c */ /* 0x000fc60003f46270 */
[----:B------:R-:W-:-:S04]  /*0a10*/  FADD R7, R12, R7 ;  /* 0x000000070c077221 */ /* 0x000fc80000000000 */
        /* <DEDUP_REMOVED lines=12> */
[----:B------:R-:W-:Y:S01]  /*0ae0*/  FADD R7, R12, R7 ;  /* 0x000000070c077221 */ /* 0x000fe20000000000 */
[----:B------:R-:W-:Y:S06]  /*0af0*/  @!P2 BRA `(.L_x_49) ;  /* 0xfffffffc00b4a947 */ /* 0x000fec000383ffff */
.L_x_48:
[----:B------:R-:W-:-:S04]  /*0b00*/  IADD3 R13, PT, PT, -R11, -0x1, RZ ;  /* 0xffffffff0b0d7810 */ /* 0x000fc80007ffe1ff */
[----:B------:R-:W-:-:S13]  /*0b10*/  ISETP.GT.AND P2, PT, R13, 0x4, PT ;  /* 0x000000040d00780c */ /* 0x000fda0003f44270 */
[----:B------:R-:W-:Y:S05]  /*0b20*/  @!P2 BRA `(.L_x_50) ;  /* 0x000000000028a947 */ /* 0x000fea0003800000 */
[----:B-----5:R-:W-:Y:S01]  /*0b30*/  FADD R7, R7, R12 ;  /* 0x0000000c07077221 */ /* 0x020fe20000000000 */
[----:B------:R-:W-:Y:S01]  /*0b40*/  PLOP3.LUT P0, PT, PT, PT, PT, 0x8, 0x80 ;  /* 0x000000000080781c */ /* 0x000fe20003f0e170 */
[----:B------:R-:W-:Y:S02]  /*0b50*/  VIADD R11, R11, 0x8 ;  /* 0x000000080b0b7836 */ /* 0x000fe40000000000 */
[----:B------:R-:W-:-:S04]  /*0b60*/  FADD R7, R12, R7 ;  /* 0x000000070c077221 */ /* 0x000fc80000000000 */
[----:B------:R-:W-:-:S04]  /*0b70*/  FADD R7, R12, R7 ;  /* 0x000000070c077221 */ /* 0x000fc80000000000 */
[----:B------:R-:W-:-:S04]  /*0b80*/  FADD R7, R12, R7 ;  /* 0x000000070c077221 */ /* 0x000fc80000000000 */
[----:B------:R-:W-:-:S04]  /*0b90*/  FADD R7, R12, R7 ;  /* 0x000000070c077221 */ /* 0x000fc80000000000 */
[----:B------:R-:W-:-:S04]  /*0ba0*/  FADD R7, R12, R7 ;  /* 0x000000070c077221 */ /* 0x000fc80000000000 */
[----:B------:R-:W-:-:S04]  /*0bb0*/  FADD R7, R12, R7 ;  /* 0x000000070c077221 */ /* 0x000fc80000000000 */
[----:B------:R-:W-:-:S07]  /*0bc0*/  FADD R7, R12, R7 ;  /* 0x000000070c077221 */ /* 0x000fce0000000000 */
.L_x_50:
[----:B------:R-:W-:-:S13]  /*0bd0*/  ISETP.NE.OR P0, PT, R11, -0x1, P0 ;  /* 0xffffffff0b00780c */ /* 0x000fda0000705670 */
[----:B------:R-:W-:Y:S05]  /*0be0*/  @!P0 BRA `(.L_x_46) ;  /* 0x00000000001c8947 */ /* 0x000fea0003800000 */
.L_x_47:
[----:B------:R-:W-:Y:S01]  /*0bf0*/  IADD3 R11, PT, PT, R11, 0x4, RZ ;  /* 0x000000040b0b7810 */ /* 0x000fe20007ffe0ff */
[----:B-----5:R-:W-:-:S03]  /*0c00*/  FADD R7, R12, R7 ;  /* 0x000000070c077221 */ /* 0x020fc60000000000 */
[----:B------:R-:W-:Y:S01]  /*0c10*/  ISETP.NE.AND P0, PT, R11, -0x1, PT ;  /* 0xffffffff0b00780c */ /* 0x000fe20003f05270 */
[----:B------:R-:W-:-:S04]  /*0c20*/  FADD R7, R12, R7 ;  /* 0x000000070c077221 */ /* 0x000fc80000000000 */
[----:B------:R-:W-:-:S04]  /*0c30*/  FADD R7, R12, R7 ;  /* 0x000000070c077221 */ /* 0x000fc80000000000 */
[----:B------:R-:W-:-:S04]  /*0c40*/  FADD R7, R12, R7 ;  /* 0x000000070c077221 */ /* 0x000fc80000000000 */
[----:B------:R-:W-:Y:S05]  /*0c50*/  @P0 BRA `(.L_x_47) ;  /* 0xfffffffc00e40947 */ /* 0x000fea000383ffff */
.L_x_46:
[----:B------:R-:W-:-:S04]  /*0c60*/  IADD3 R8, PT, PT, R8, 0x1, RZ ;  /* 0x0000000108087810 */ /* 0x000fc80007ffe0ff */
[----:B------:R-:W-:-:S13]  /*0c70*/  ISETP.NE.AND P0, PT, R8, R9, PT ;  /* 0x000000090800720c */ /* 0x000fda0003f05270 */
[----:B------:R-:W-:Y:S05]  /*0c80*/  @!P0 BRA `(.L_x_42) ;  /* 0x0000000c00348947 */ /* 0x000fea0003800000 */
[----:B------:R-:W-:Y:S05]  /*0c90*/  BRA `(.L_x_51) ;  /* 0xfffffff800e47947 */ /* 0x000fea000383ffff */
.L_x_43:
[-C--:B------:R-:W-:Y:S01]  /*0ca0*/  IABS R3, R20.reuse ;  /* 0x0000001400037213 */ /* 0x080fe20000000000 */
[----:B------:R-:W-:Y:S01]  /*0cb0*/  IMAD.IADD R15, R11, 0x1, R20 ;  /* 0x000000010b0f7824 */ /* 0x000fe200078e0214 */
[-C--:B------:R-:W-:Y:S02]  /*0cc0*/  IADD3 R13, PT, PT, R13, R20.reuse, RZ ;  /* 0x000000140d0d7210 */ /* 0x080fe40007ffe0ff */
[----:B------:R-:W-:Y:S01]  /*0cd0*/  MOV R11, R20 ;  /* 0x00000014000b7202 */ /* 0x000fe20000000f00 */
[----:B------:R-:W-:-:S05]  /*0ce0*/  IMAD.IADD R6, R20, 0x1, R3 ;  /* 0x0000000114067824 */ /* 0x000fca00078e0203 */
[----:B------:R-:W-:-:S04]  /*0cf0*/  IADD3 R9, PT, PT, R6, 0x1, RZ ;  /* 0x0000000106097810 */ /* 0x000fc80007ffe0ff */
[C---:B------:R-:W-:Y:S02]  /*0d00*/  LOP3.LUT R19, R9.reuse, 0x7, RZ, 0xc0, !PT ;  /* 0x0000000709137812 */ /* 0x040fe400078ec0ff */
[C---:B------:R-:W-:Y:S02]  /*0d10*/  LOP3.LUT R18, R9.reuse, 0x3, RZ, 0xc0, !PT ;  /* 0x0000000309127812 */ /* 0x040fe400078ec0ff */
[----:B------:R-:W-:-:S07]  /*0d20*/  LOP3.LUT R9, R9, 0xfffffff8, RZ, 0xc0, !PT ;  /* 0xfffffff809097812 */ /* 0x000fce00078ec0ff */
.L_x_61:
[----:B------:R-:W-:-:S07]  /*0d30*/  MOV R8, R20 ;  /* 0x0000001400087202 */ /* 0x000fce0000000f00 */
.L_x_60:
[----:B------:R-:W-:Y:S02]  /*0d40*/  VIADD R2, R19, 0xffffffff ;  /* 0xffffffff13027836 */ /* 0x000fe40000000000 */
[----:B------:R-:W-:Y:S01]  /*0d50*/  HFMA2 R21, -RZ, RZ, 0, 0 ;  /* 0x00000000ff157431 */ /* 0x000fe200000001ff */
[----:B------:R-:W-:Y:S02]  /*0d60*/  UMOV UR4, URZ ;  /* 0x000000ff00047c82 */ /* 0x000fe40008000000 */
[----:B------:R-:W-:Y:S02]  /*0d70*/  ISETP.GE.U32.AND P1, PT, R2, 0x3, PT ;  /* 0x000000030200780c */ /* 0x000fe40003f26070 */
[----:B------:R-:W-:-:S05]  /*0d80*/  IADD3 R2, PT, PT, -R20, RZ, RZ ;  /* 0x000000ff14027210 */ /* 0x000fca0007ffe1ff */
[----:B------:R-:W-:-:S07]  /*0d90*/  IMAD.MOV.U32 R12, RZ, RZ, R2 ;  /* 0x000000ffff0c7224 */ /* 0x000fce00078e0002 */
.L_x_57:
[----:B------:R-:W-:Y:S01]  /*0da0*/  ISETP.GE.U32.AND P3, PT, R6, 0x7, PT ;  /* 0x000000070600780c */ /* 0x000fe20003f66070 */
[----:B------:R-:W-:Y:S01]  /*0db0*/  IMAD.MOV.U32 R14, RZ, RZ, R2 ;  /* 0x000000ffff0e7224 */ /* 0x000fe200078e0002 */
[----:B------:R-:W-:Y:S02]  /*0dc0*/  IABS R3, R20 ;  /* 0x0000001400037213 */ /* 0x000fe40000000000 */
[----:B------:R-:W-:Y:S02]  /*0dd0*/  IADD3 R17, PT, PT, R13, R12, RZ ;  /* 0x0000000c0d117210 */ /* 0x000fe40007ffe0ff */
[C---:B------:R-:W-:Y:S02]  /*0de0*/  ISETP.NE.AND P0, PT, R12.reuse, R3, PT ;  /* 0x000000030c00720c */ /* 0x040fe40003f05270 */
[----:B------:R-:W-:Y:S01]  /*0df0*/  IADD3 R3, PT, PT, R12, R8, RZ ;  /* 0x000000080c037210 */ /* 0x000fe20007ffe0ff */
[----:B------:R-:W-:Y:S01]  /*0e00*/  IMAD R17, R10, R17, R15 ;  /* 0x000000110a117224 */ /* 0x000fe200078e020f */
[----:B------:R-:W-:-:S03]  /*0e10*/  ISETP.NE.AND P2, PT, R19, RZ, PT ;  /* 0x000000ff1300720c */ /* 0x000fc60003f45270 */
[----:B------:R-:W-:Y:S01]  /*0e20*/  IMAD R3, R10, R3, R11 ;  /* 0x000000030a037224 */ /* 0x000fe200078e020b */
[----:B------:R-:W-:Y:S09]  /*0e30*/  @!P3 BRA `(.L_x_52) ;  /* 0x0000000000f8b947 */ /* 0x000ff20003800000 */
[----:B------:R-:W1:Y:S01]  /*0e40*/  S2UR UR6, SR_CgaCtaId ;  /* 0x00000000000679c3 */ /* 0x000e620000008800 */
[----:B------:R-:W-:Y:S01]  /*0e50*/  MOV R14, R2 ;  /* 0x00000002000e7202 */ /* 0x000fe20000000f00 */
[----:B------:R-:W-:Y:S02]  /*0e60*/  UMOV UR5, 0x400 ;  /* 0x0000040000057882 */ /* 0x000fe40000000000 */
[----:B-1----:R-:W-:-:S12]  /*0e70*/  ULEA UR6, UR6, UR5, 0x18 ;  /* 0x0000000506067291 */ /* 0x002fd8000f8ec0ff */
.L_x_53:
[----:B------:R-:W-:Y:S01]  /*0e80*/  IADD3 R23, PT, PT, R17, R14, RZ ;  /* 0x0000000e11177210 */ /* 0x000fe20007ffe0ff */
[----:B------:R-:W-:Y:S01]  /*0e90*/  IMAD.IADD R24, R3, 0x1, R14 ;  /* 0x0000000103187824 */ /* 0x000fe200078e020e */
[----:B------:R-:W-:Y:S01]  /*0ea0*/  USHF.L.U32 UR5, UR4, 0x2, URZ ;  /* 0x0000000204057899 */ /* 0x000fe200080006ff */
[----:B------:R-:W-:Y:S01]  /*0eb0*/  IADD3 R14, PT, PT, R14, 0x8, RZ ;  /* 0x000000080e0e7810 */ /* 0x000fe20007ffe0ff */
[----:B------:R-:W-:Y:S01]  /*0ec0*/  UIADD3 UR4, UPT, UPT, UR4, 0x8, URZ ;  /* 0x0000000804047890 */ /* 0x000fe2000fffe0ff */
[----:B------:R-:W-:Y:S02]  /*0ed0*/  LEA R16, R23, R22, 0x2 ;  /* 0x0000001617107211 */ /* 0x000fe400078e10ff */
[----:B------:R-:W-:-:S03]  /*0ee0*/  LEA R23, R24, UR6, 0x2 ;  /* 0x0000000618177c11 */ /* 0x000fc6000f8e10ff */
[----:B------:R-:W-:Y:S04]  /*0ef0*/  LDS R24, [R16] ;  /* 0x0000000010187984 */ /* 0x000fe80000000800 */
[----:B------:R-:W1:Y:S01]  /*0f00*/  LDS R25, [R23] ;  /* 0x0000000017197984 */ /* 0x000e620000000800 */
[----:B------:R-:W2:Y:S03]  /*0f10*/  LDCU UR7, c[0x3][UR5] ;  /* 0x00c00000050777ac */ /* 0x000ea60008000800 */
[----:B------:R-:W-:Y:S01]  /*0f20*/  LDS R26, [R23+0x4] ;  /* 0x00000400171a7984 */ /* 0x000fe20000000800 */
[----:B------:R-:W3:Y:S03]  /*0f30*/  LDCU UR8, c[0x3][UR5+0x18] ;  /* 0x00c00300050877ac */ /* 0x000ee60008000800 */
[----:B------:R-:W-:Y:S04]  /*0f40*/  LDS R27, [R23+0x8] ;  /* 0x00000800171b7984 */ /* 0x000fe80000000800 */
[----:B------:R-:W-:Y:S01]  /*0f50*/  LDS R28, [R23+0x18] ;  /* 0x00001800171c7984 */ /* 0x000fe20000000800 */
[----:B-1----:R-:W-:-:S03]  /*0f60*/  FADD R24, R24, -R25 ;  /* 0x8000001918187221 */ /* 0x002fc60000000000 */
[----:B------:R-:W1:Y:S01]  /*0f70*/  LDS R25, [R16+0x4] ;  /* 0x0000040010197984 */ /* 0x000e620000000800 */
[----:B--2---:R-:W-:Y:S01]  /*0f80*/  FMUL R24, R24, UR7 ;  /* 0x0000000718187c20 */ /* 0x004fe20008400000 */
[----:B------:R-:W2:Y:S03]  /*0f90*/  LDCU UR7, c[0x3][UR5+0x4] ;  /* 0x00c00080050777ac */ /* 0x000ea60008000800 */
[----:B------:R-:W-:Y:S01]  /*0fa0*/  FFMA R21, R24, R24, R21 ;  /* 0x0000001818157223 */ /* 0x000fe20000000015 */
[----:B-1----:R-:W-:Y:S02]  /*0fb0*/  FADD R25, R25, -R26 ;  /* 0x8000001a19197221 */ /* 0x002fe40000000000 */
[----:B------:R-:W1:Y:S02]  /*0fc0*/  LDS R26, [R16+0x8] ;  /* 0x00000800101a7984 */ /* 0x000e640000000800 */
[----:B--2---:R-:W-:Y:S01]  /*0fd0*/  FMUL R24, R25, UR7 ;  /* 0x0000000719187c20 */ /* 0x004fe20008400000 */
[----:B------:R-:W2:Y:S01]  /*0fe0*/  LDCU UR7, c[0x3][UR5+0x8] ;  /* 0x00c00100050777ac */ /* 0x000ea20008000800 */
[----:B------:R-:W-:Y:S02]  /*0ff0*/  LDS R25, [R23+0xc] ;  /* 0x00000c0017197984 */ /* 0x000fe40000000800 */
[----:B------:R-:W-:-:S02]  /*1000*/  FFMA R21, R24, R24, R21 ;  /* 0x0000001818157223 */ /* 0x000fc40000000015 */
[----:B------:R-:W4:Y:S01]  /*1010*/  LDS R24, [R16+0xc] ;  /* 0x00000c0010187984 */ /* 0x000f220000000800 */
[----:B-1----:R-:W-:-:S03]  /*1020*/  FADD R26, R26, -R27 ;  /* 0x8000001b1a1a7221 */ /* 0x002fc60000000000 */
[----:B------:R-:W-:Y:S01]  /*1030*/  LDS R27, [R23+0x14] ;  /* 0x00001400171b7984 */ /* 0x000fe20000000800 */
[----:B--2---:R-:W-:Y:S01]  /*1040*/  FMUL R26, R26, UR7 ;  /* 0x000000071a1a7c20 */ /* 0x004fe20008400000 */
[----:B------:R-:W1:Y:S03]  /*1050*/  LDCU UR7, c[0x3][UR5+0xc] ;  /* 0x00c00180050777ac */ /* 0x000e660008000800 */
[----:B------:R-:W-:Y:S01]  /*1060*/  FFMA R21, R26, R26, R21 ;  /* 0x0000001a1a157223 */ /* 0x000fe20000000015 */
[----:B----4-:R-:W-:Y:S01]  /*1070*/  FADD R24, R24, -R25 ;  /* 0x8000001918187221 */ /* 0x010fe20000000000 */
[----:B------:R-:W-:Y:S04]  /*1080*/  LDS R26, [R23+0x10] ;  /* 0x00001000171a7984 */ /* 0x000fe80000000800 */
[----:B------:R-:W2:Y:S01]  /*1090*/  LDS R25, [R16+0x10] ;  /* 0x0000100010197984 */ /* 0x000ea20000000800 */
[----:B-1----:R-:W-:Y:S01]  /*10a0*/  FMUL R24, R24, UR7 ;  /* 0x0000000718187c20 */ /* 0x002fe20008400000 */
[----:B------:R-:W1:Y:S03]  /*10b0*/  LDCU UR7, c[0x3][UR5+0x10] ;  /* 0x00c00200050777ac */ /* 0x000e660008000800 */
[----:B------:R-:W-:Y:S01]  /*10c0*/  FFMA R21, R24, R24, R21 ;  /* 0x0000001818157223 */ /* 0x000fe20000000015 */
[----:B--2---:R-:W-:-:S02]  /*10d0*/  FADD R25, R25, -R26 ;  /* 0x8000001a19197221 */ /* 0x004fc40000000000 */
[----:B------:R-:W2:Y:S02]  /*10e0*/  LDS R26, [R16+0x14] ;  /* 0x00001400101a7984 */ /* 0x000ea40000000800 */
[----:B-1----:R-:W-:Y:S01]  /*10f0*/  FMUL R24, R25, UR7 ;  /* 0x0000000719187c20 */ /* 0x002fe20008400000 */
[----:B------:R-:W1:Y:S01]  /*1100*/  LDCU UR7, c[0x3][UR5+0x14] ;  /* 0x00c00280050777ac */ /* 0x000e620008000800 */
[----:B------:R-:W-:Y:S02]  /*1110*/  LDS R25, [R23+0x1c] ;  /* 0x00001c0017197984 */ /* 0x000fe40000000800 */
[----:B------:R-:W-:Y:S01]  /*1120*/  FFMA R21, R24, R24, R21 ;  /* 0x0000001818157223 */ /* 0x000fe20000000015 */
[----:B------:R-:W4:Y:S01]  /*1130*/  LDCU UR5, c[0x3][UR5+0x1c] ;  /* 0x00c00380050577ac */ /* 0x000f220008000800 */
[----:B------:R-:W0:Y:S01]  /*1140*/  LDS R24, [R16+0x1c] ;  /* 0x00001c0010187984 */ /* 0x000e220000000800 */
[----:B--2---:R-:W-:-:S03]  /*1150*/  FADD R26, R26, -R27 ;  /* 0x8000001b1a1a7221 */ /* 0x004fc60000000000 */
[----:B------:R-:W2:Y:S01]  /*1160*/  LDS R27, [R16+0x18] ;  /* 0x00001800101b7984 */ /* 0x000ea20000000800 */
[----:B-1----:R-:W-:-:S04]  /*1170*/  FMUL R26, R26, UR7 ;  /* 0x000000071a1a7c20 */ /* 0x002fc80008400000 */
[----:B------:R-:W-:Y:S01]  /*1180*/  FFMA R21, R26, R26, R21 ;  /* 0x0000001a1a157223 */ /* 0x000fe20000000015 */
[----:B0-----:R-:W-:-:S04]  /*1190*/  FADD R24, R24, -R25 ;  /* 0x8000001918187221 */ /* 0x001fc80000000000 */
[----:B----4-:R-:W-:Y:S01]  /*11a0*/  FMUL R24, R24, UR5 ;  /* 0x0000000518187c20 */ /* 0x010fe20008400000 */
[----:B--2---:R-:W-:Y:S01]  /*11b0*/  FADD R27, R27, -R28 ;  /* 0x8000001c1b1b7221 */ /* 0x004fe20000000000 */
[----:B------:R-:W-:-:S03]  /*11c0*/  IMAD.IADD R28, R14, 0x1, R20 ;  /* 0x000000010e1c7824 */ /* 0x000fc600078e0214 */
[----:B---3--:R-:W-:Y:S02]  /*11d0*/  FMUL R26, R27, UR8 ;  /* 0x000000081b1a7c20 */ /* 0x008fe40008400000 */
[----:B------:R-:W-:Y:S02]  /*11e0*/  ISETP.NE.AND P3, PT, R28, R9, PT ;  /* 0x000000091c00720c */ /* 0x000fe40003f65270 */
[----:B------:R-:W-:-:S04]  /*11f0*/  FFMA R21, R26, R26, R21 ;  /* 0x0000001a1a157223 */ /* 0x000fc80000000015 */
[----:B------:R-:W-:-:S07]  /*1200*/  FFMA R21, R24, R24, R21 ;  /* 0x0000001818157223 */ /* 0x000fce0000000015 */
[----:B------:R-:W-:Y:S05]  /*1210*/  @P3 BRA `(.L_x_53) ;  /* 0xfffffffc00183947 */ /* 0x000fea000383ffff */
.L_x_52:
[----:B------:R-:W-:Y:S01]  /*1220*/  IADD3 R12, PT, PT, R12, 0x1, RZ ;  /* 0x000000010c0c7810 */ /* 0x000fe20007ffe0ff */
[----:B------:R-:W-:Y:S06]  /*1230*/  @!P2 BRA `(.L_x_54) ;  /* 0x000000040038a947 */ /* 0x000fec0003800000 */
[----:B------:R-:W-:Y:S01]  /*1240*/  ISETP.NE.AND P2, PT, R18, RZ, PT ;  /* 0x000000ff1200720c */ /* 0x000fe20003f45270 */
[----:B------:R-:W-:-:S12]  /*1250*/  @!P1 BRA `(.L_x_55) ;  /* 0x0000000000889947 */ /* 0x000fd80003800000 */
[----:B------:R-:W1:Y:S01]  /*1260*/  S2R R25, SR_CgaCtaId ;  /* 0x0000000000197919 */ /* 0x000e620000008800 */
[----:B------:R-:W-:Y:S01]  /*1270*/  MOV R16, 0x400 ;  /* 0x0000040000107802 */ /* 0x000fe20000000f00 */
[----:B------:R-:W-:Y:S01]  /*1280*/  IMAD.IADD R24, R3, 0x1, R14 ;  /* 0x0000000103187824 */ /* 0x000fe200078e020e */
[----:B------:R-:W-:Y:S01]  /*1290*/  IADD3 R23, PT, PT, R17, R14, RZ ;  /* 0x0000000e11177210 */ /* 0x000fe20007ffe0ff */
[----:B------:R-:W-:Y:S01]  /*12a0*/  USHF.L.U32 UR5, UR4, 0x2, URZ ;  /* 0x0000000204057899 */ /* 0x000fe200080006ff */
[----:B------:R-:W-:Y:S01]  /*12b0*/  VIADD R14, R14, 0x4 ;  /* 0x000000040e0e7836 */ /* 0x000fe20000000000 */
[----:B------:R-:W-:-:S10]  /*12c0*/  UIADD3 UR4, UPT, UPT, UR4, 0x4, URZ ;  /* 0x0000000404047890 */ /* 0x000fd4000fffe0ff */
[----:B------:R-:W2:Y:S01]  /*12d0*/  LDCU UR6, c[0x3][UR5] ;  /* 0x00c00000050677ac */ /* 0x000ea20008000800 */
[----:B------:R-:W3:Y:S01]  /*12e0*/  LDCU UR7, c[0x3][UR5+0x8] ;  /* 0x00c00100050777ac */ /* 0x000ee20008000800 */
[----:B-1----:R-:W-:Y:S02]  /*12f0*/  LEA R25, R25, R16, 0x18 ;  /* 0x0000001019197211 */ /* 0x002fe400078ec0ff */
[----:B------:R-:W-:Y:S02]  /*1300*/  LEA R16, R23, R22, 0x2 ;  /* 0x0000001617107211 */ /* 0x000fe400078e10ff */
[----:B------:R-:W-:-:S03]  /*1310*/  LEA R23, R24, R25, 0x2 ;  /* 0x0000001918177211 */ /* 0x000fc600078e10ff */
[----:B------:R-:W-:Y:S04]  /*1320*/  LDS R24, [R16] ;  /* 0x0000000010187984 */ /* 0x000fe80000000800 */
[----:B------:R-:W1:Y:S04]  /*1330*/  LDS R25, [R23] ;  /* 0x0000000017197984 */ /* 0x000e680000000800 */
[----:B------:R-:W-:Y:S04]  /*1340*/  LDS R26, [R23+0x4] ;  /* 0x00000400171a7984 */ /* 0x000fe80000000800 */
[----:B------:R-:W-:Y:S04]  /*1350*/  LDS R27, [R23+0x8] ;  /* 0x00000800171b7984 */ /* 0x000fe80000000800 */
[----:B------:R-:W-:Y:S01]  /*1360*/  LDS R29, [R23+0xc] ;  /* 0x00000c00171d7984 */ /* 0x000fe20000000800 */
[----:B-1----:R-:W-:-:S03]  /*1370*/  FADD R24, R24, -R25 ;  /* 0x8000001918187221 */ /* 0x002fc60000000000 */
[----:B------:R-:W1:Y:S01]  /*1380*/  LDS R25, [R16+0x4] ;  /* 0x0000040010197984 */ /* 0x000e620000000800 */
[----:B--2---:R-:W-:Y:S01]  /*1390*/  FMUL R24, R24, UR6 ;  /* 0x0000000618187c20 */ /* 0x004fe20008400000 */
[----:B------:R-:W2:Y:S03]  /*13a0*/  LDCU UR6, c[0x3][UR5+0x4] ;  /* 0x00c00080050677ac */ /* 0x000ea60008000800 */
[----:B------:R-:W-:Y:S01]  /*13b0*/  FFMA R21, R24, R24, R21 ;  /* 0x0000001818157223 */ /* 0x000fe20000000015 */
[----:B------:R-:W4:Y:S01]  /*13c0*/  LDCU UR5, c[0x3][UR5+0xc] ;  /* 0x00c00180050577ac */ /* 0x000f220008000800 */
[----:B------:R-:W0:Y:S01]  /*13d0*/  LDS R24, [R16+0xc] ;  /* 0x00000c0010187984 */ /* 0x000e220000000800 */
[----:B-1----:R-:W-:-:S03]  /*13e0*/  FADD R25, R25, -R26 ;  /* 0x8000001a19197221 */ /* 0x002fc60000000000 */
[----:B------:R4:W1:Y:S01]  /*13f0*/  LDS R26, [R16+0x8] ;  /* 0x00000800101a7984 */ /* 0x0008620000000800 */
[----:B0-----:R-:W-:-:S04]  /*1400*/  FADD R29, R24, -R29 ;  /* 0x8000001d181d7221 */ /* 0x001fc80000000000 */
[----:B----4-:R-:W-:Y:S01]  /*1410*/  FMUL R16, R29, UR5 ;  /* 0x000000051d107c20 */ /* 0x010fe20008400000 */
[----:B-1----:R-:W-:Y:S01]  /*1420*/  FADD R27, R26, -R27 ;  /* 0x8000001b1a1b7221 */ /* 0x002fe20000000000 */
[----:B--2---:R-:W-:-:S03]  /*1430*/  FMUL R26, R25, UR6 ;  /* 0x00000006191a7c20 */ /* 0x004fc60008400000 */
[----:B---3--:R-:W-:Y:S01]  /*1440*/  FMUL R24, R27, UR7 ;  /* 0x000000071b187c20 */ /* 0x008fe20008400000 */
[----:B------:R-:W-:-:S04]  /*1450*/  FFMA R21, R26, R26, R21 ;  /* 0x0000001a1a157223 */ /* 0x000fc80000000015 */
[----:B------:R-:W-:-:S04]  /*1460*/  FFMA R21, R24, R24, R21 ;  /* 0x0000001818157223 */ /* 0x000fc80000000015 */
[----:B------:R-:W-:-:S07]  /*1470*/  FFMA R21, R16, R16, R21 ;  /* 0x0000001010157223 */ /* 0x000fce0000000015 */
.L_x_55:
[----:B------:R-:W-:Y:S05]  /*1480*/  @!P2 BRA `(.L_x_54) ;  /* 0x0000000000a4a947 */ /* 0x000fea0003800000 */
[----:B------:R-:W-:Y:S02]  /*1490*/  ISETP.NE.AND P3, PT, R18, 0x1, PT ;  /* 0x000000011200780c */ /* 0x000fe40003f65270 */
[----:B------:R-:W-:-:S11]  /*14a0*/  LOP3.LUT P2, RZ, R6, 0x1, RZ, 0xc0, !PT ;  /* 0x0000000106ff7812 */ /* 0x000fd6000784c0ff */
[----:B------:R-:W-:Y:S05]  /*14b0*/  @!P3 BRA `(.L_x_56) ;  /* 0x000000000058b947 */ /* 0x000fea0003800000 */
[----:B------:R-:W1:Y:S01]  /*14c0*/  S2R R25, SR_CgaCtaId ;  /* 0x0000000000197919 */ /* 0x000e620000008800 */
[----:B------:R-:W-:Y:S01]  /*14d0*/  MOV R16, 0x400 ;  /* 0x0000040000107802 */ /* 0x000fe20000000f00 */
[----:B------:R-:W-:Y:S01]  /*14e0*/  USHF.L.U32 UR5, UR4, 0x2, URZ ;  /* 0x0000000204057899 */ /* 0x000fe200080006ff */
[----:B------:R-:W-:Y:S01]  /*14f0*/  IADD3 R23, PT, PT, R17, R14, RZ ;  /* 0x0000000e11177210 */ /* 0x000fe20007ffe0ff */
[----:B------:R-:W-:-:S04]  /*1500*/  UIADD3 UR4, UPT, UPT, UR4, 0x2, URZ ;  /* 0x0000000204047890 */ /* 0x000fc8000fffe0ff */
[----:B------:R-:W-:-:S05]  /*1510*/  IMAD R23, R23, 0x4, R22 ;  /* 0x0000000417177824 */ /* 0x000fca00078e0216 */
[----:B------:R-:W-:Y:S01]  /*1520*/  LDS R24, [R23+0x4] ;  /* 0x0000040017187984 */ /* 0x000fe20000000800 */
[----:B------:R-:W2:Y:S01]  /*1530*/  LDCU UR6, c[0x3][UR5] ;  /* 0x00c00000050677ac */ /* 0x000ea20008000800 */
[----:B------:R-:W3:Y:S01]  /*1540*/  LDCU UR5, c[0x3][UR5+0x4] ;  /* 0x00c00080050577ac */ /* 0x000ee20008000800 */
[----:B-1----:R-:W-:Y:S02]  /*1550*/  LEA R25, R25, R16, 0x18 ;  /* 0x0000001019197211 */ /* 0x002fe400078ec0ff */
[----:B------:R-:W-:Y:S02]  /*1560*/  IADD3 R16, PT, PT, R3, R14, RZ ;  /* 0x0000000e03107210 */ /* 0x000fe40007ffe0ff */
[----:B------:R-:W-:Y:S02]  /*1570*/  IADD3 R14, PT, PT, R14, 0x2, RZ ;  /* 0x000000020e0e7810 */ /* 0x000fe40007ffe0ff */
[----:B------:R-:W-:Y:S02]  /*1580*/  LEA R25, R16, R25, 0x2 ;  /* 0x0000001910197211 */ /* 0x000fe400078e10ff */
[----:B------:R-:W-:Y:S04]  /*1590*/  LDS R16, [R23] ;  /* 0x0000000017107984 */ /* 0x000fe80000000800 */
[----:B------:R-:W1:Y:S04]  /*15a0*/  LDS R27, [R25] ;  /* 0x00000000191b7984 */ /* 0x000e680000000800 */
[----:B------:R-:W4:Y:S01]  /*15b0*/  LDS R29, [R25+0x4] ;  /* 0x00000400191d7984 */ /* 0x000f220000000800 */
[----:B-1----:R-:W-:Y:S01]  /*15c0*/  FADD R16, R16, -R27 ;  /* 0x8000001b10107221 */ /* 0x002fe20000000000 */
[----:B----4-:R-:W-:-:S03]  /*15d0*/  FADD R24, R24, -R29 ;  /* 0x8000001d18187221 */ /* 0x010fc60000000000 */
[----:B--2---:R-:W-:Y:S01]  /*15e0*/  FMUL R16, R16, UR6 ;  /* 0x0000000610107c20 */ /* 0x004fe20008400000 */
[----:B---3--:R-:W-:-:S03]  /*15f0*/  FMUL R24, R24, UR5 ;  /* 0x0000000518187c20 */ /* 0x008fc60008400000 */
[----:B------:R-:W-:-:S04]  /*1600*/  FFMA R21, R16, R16, R21 ;  /* 0x0000001010157223 */ /* 0x000fc80000000015 */
[----:B------:R-:W-:-:S07]  /*1610*/  FFMA R21, R24, R24, R21 ;  /* 0x0000001818157223 */ /* 0x000fce0000000015 */
.L_x_56:
[----:B------:R-:W-:Y:S05]  /*1620*/  @P2 BRA `(.L_x_54) ;  /* 0x00000000003c2947 */ /* 0x000fea0003800000 */
[----:B------:R-:W1:Y:S01]  /*1630*/  S2R R23, SR_CgaCtaId ;  /* 0x0000000000177919 */ /* 0x000e620000008800 */
[----:B------:R-:W-:Y:S01]  /*1640*/  MOV R16, 0x400 ;  /* 0x0000040000107802 */ /* 0x000fe20000000f00 */
[----:B------:R-:W-:Y:S01]  /*1650*/  IMAD.IADD R17, R17, 0x1, R14 ;  /* 0x0000000111117824 */ /* 0x000fe200078e020e */
[----:B------:R-:W-:Y:S01]  /*1660*/  IADD3 R3, PT, PT, R3, R14, RZ ;  /* 0x0000000e03037210 */ /* 0x000fe20007ffe0ff */
[----:B------:R-:W-:Y:S02]  /*1670*/  USHF.L.U32 UR5, UR4, 0x2, URZ ;  /* 0x0000000204057899 */ /* 0x000fe400080006ff */
[----:B------:R-:W-:Y:S01]  /*1680*/  UIADD3 UR4, UPT, UPT, UR4, 0x1, URZ ;  /* 0x0000000104047890 */ /* 0x000fe2000fffe0ff */
[----:B------:R-:W-:-:S06]  /*1690*/  LEA R17, R17, R22, 0x2 ;  /* 0x0000001611117211 */ /* 0x000fcc00078e10ff */
[----:B------:R-:W-:Y:S03]  /*16a0*/  LDS R17, [R17] ;  /* 0x0000000011117984 */ /* 0x000fe60000000800 */
[----:B------:R-:W2:Y:S01]  /*16b0*/  LDCU UR5, c[0x3][UR5] ;  /* 0x00c00000050577ac */ /* 0x000ea20008000800 */
[----:B-1----:R-:W-:-:S05]  /*16c0*/  LEA R16, R23, R16, 0x18 ;  /* 0x0000001017107211 */ /* 0x002fca00078ec0ff */
[----:B------:R-:W-:-:S05]  /*16d0*/  IMAD R3, R3, 0x4, R16 ;  /* 0x0000000403037824 */ /* 0x000fca00078e0210 */
[----:B------:R-:W1:Y:S02]  /*16e0*/  LDS R14, [R3] ;  /* 0x00000000030e7984 */ /* 0x000e640000000800 */
[----:B-1----:R-:W-:-:S04]  /*16f0*/  FADD R14, R17, -R14 ;  /* 0x8000000e110e7221 */ /* 0x002fc80000000000 */
[----:B--2---:R-:W-:-:S04]  /*1700*/  FMUL R14, R14, UR5 ;  /* 0x000000050e0e7c20 */ /* 0x004fc80008400000 */
[----:B------:R-:W-:-:S07]  /*1710*/  FFMA R21, R14, R14, R21 ;  /* 0x0000000e0e157223 */ /* 0x000fce0000000015 */
.L_x_54:
        /* <DEDUP_REMOVED lines=13> */
[----:B0----5:R-:W-:Y:S05]  /*17f0*/  CALL.REL.NOINC `($__internal_2_$__cuda_sm3x_div_rn_noftz_f32_slowpath) ;  /* 0x0000000000607944 */ /* 0x021fea0003c00000 */
[----:B------:R-:W-:-:S07]  /*1800*/  MOV R2, R12 ;  /* 0x0000000c00027202 */ /* 0x000fce0000000f00 */
.L_x_59:
[----:B------:R-:W-:Y:S05]  /*1810*/  BSYNC.RECONVERGENT B0 ;  /* 0x0000000000007941 */ /* 0x000fea0003800200 */
.L_x_58:
[----:B------:R-:W-:Y:S01]  /*1820*/  HFMA2 R3, -RZ, RZ, 0.96630859375, -0.0022525787353515625 ;  /* 0x3bbb989dff037431 */ /* 0x000fe200000001ff */
[----:B------:R-:W1:Y:S01]  /*1830*/  LDCU UR4, c[0x0][0x3a0] ;  /* 0x00007400ff0477ac */ /* 0x000e620008000800 */
[----:B------:R-:W-:Y:S01]  /*1840*/  IMAD.MOV.U32 R12, RZ, RZ, 0x437c0000 ;  /* 0x437c0000ff0c7424 */ /* 0x000fe200078e00ff */
[----:B------:R-:W-:Y:S02]  /*1850*/  IADD3 R8, PT, PT, R8, 0x1, RZ ;  /* 0x0000000108087810 */ /* 0x000fe40007ffe0ff */
[----:B------:R-:W-:-:S04]  /*1860*/  FFMA.SAT R3, R2, R3, 0.5 ;  /* 0x3f00000002037423 */ /* 0x000fc80000002003 */
[----:B------:R-:W-:-:S04]  /*1870*/  FFMA.RM R3, R3, R12, 12582913 ;  /* 0x4b40000103037423 */ /* 0x000fc8000000400c */
[----:B------:R-:W-:Y:S01]  /*1880*/  FADD R17, R3, -12583039 ;  /* 0xcb40007f03117421 */ /* 0x000fe20000000000 */
[----:B-1----:R-:W-:-:S03]  /*1890*/  UIADD3 UR4, UPT, UPT, UR4, -0x1, URZ ;  /* 0xffffffff04047890 */ /* 0x002fc6000fffe0ff */
[----:B------:R-:W-:Y:S01]  /*18a0*/  FFMA R17, R2, 1.4426950216293334961, -R17 ;  /* 0x3fb8aa3b02117823 */ /* 0x000fe20000000811 */
[----:B------:R-:W-:-:S03]  /*18b0*/  UIADD3 UR4, UPT, UPT, UR4, UR9, URZ ;  /* 0x0000000904047290 */ /* 0x000fc6000fffe0ff */
[----:B------:R-:W-:Y:S01]  /*18c0*/  FFMA R17, R2, 1.925963033500011079e-08, R17 ;  /* 0x32a5706002117823 */ /* 0x000fe20000000011 */
[----:B------:R-:W-:Y:S02]  /*18d0*/  SHF.L.U32 R2, R3, 0x17, RZ ;  /* 0x0000001703027819 */ /* 0x000fe400000006ff */
[----:B------:R-:W-:-:S03]  /*18e0*/  IADD3 R12, PT, PT, -R20, UR4, RZ ;  /* 0x00000004140c7c10 */ /* 0x000fc6000fffe1ff */
[----:B------:R-:W1:Y:S01]  /*18f0*/  MUFU.EX2 R17, R17 ;  /* 0x0000001100117308 */ /* 0x000e620000000800 */
[----:B------:R-:W-:Y:S01]  /*1900*/  ISETP.NE.AND P0, PT, R8, R12, PT ;  /* 0x0000000c0800720c */ /* 0x000fe20003f05270 */
[----:B-1---5:R-:W-:-:S12]  /*1910*/  FFMA R7, R2, R17, R7 ;  /* 0x0000001102077223 */ /* 0x022fd80000000007 */
[----:B------:R-:W-:Y:S05]  /*1920*/  @P0 BRA `(.L_x_60) ;  /* 0xfffffff400040947 */ /* 0x000fea000383ffff */
[----:B------:R-:W-:-:S05]  /*1930*/  VIADD R11, R11, 0x1 ;  /* 0x000000010b0b7836 */ /* 0x000fca0000000000 */
[----:B------:R-:W-:-:S13]  /*1940*/  ISETP.NE.AND P0, PT, R11, R12, PT ;  /* 0x0000000c0b00720c */ /* 0x000fda0003f05270 */
[----:B------:R-:W-:Y:S05]  /*1950*/  @P0 BRA `(.L_x_61) ;  /* 0xfffffff000f40947 */ /* 0x000fea000383ffff */
.L_x_42:
[----:B-----5:R-:W-:Y:S01]  /*1960*/  STG.E desc[UR10][R4.64], R7 ;  /* 0x0000000704007986 */ /* 0x020fe2000c10190a */
[----:B------:R-:W-:Y:S05]  /*1970*/  EXIT ;  /* 0x000000000000794d */ /* 0x000fea0003800000 */
        .weak           $__internal_2_$__cuda_sm3x_div_rn_noftz_f32_slowpath
        .type           $__internal_2_$__cuda_sm3x_div_rn_noftz_f32_slowpath,@function
        .size           $__internal_2_$__cuda_sm3x_div_rn_noftz_f32_slowpath,(.L_x_76 - $__internal_2_$__cuda_sm3x_div_rn_noftz_f32_slowpath)
$__internal_2_$__cuda_sm3x_div_rn_noftz_f32_slowpath:
[----:B------:R-:W-:Y:S01]  /*1980*/  SHF.R.U32.HI R14, RZ, 0x17, R0 ;  /* 0x00000017ff0e7819 */ /* 0x000fe20000011600 */
[----:B------:R-:W-:Y:S01]  /*1990*/  BSSY.RECONVERGENT B1, `(.L_x_62) ;  /* 0x0000064000017945 */ /* 0x000fe20003800200 */
[----:B------:R-:W-:Y:S02]  /*19a0*/  SHF.R.U32.HI R17, RZ, 0x17, R3 ;  /* 0x00000017ff117819 */ /* 0x000fe40000011603 */
[----:B------:R-:W-:Y:S02]  /*19b0*/  LOP3.LUT R14, R14, 0xff, RZ, 0xc0, !PT ;  /* 0x000000ff0e0e7812 */ /* 0x000fe400078ec0ff */
[----:B------:R-:W-:Y:S02]  /*19c0*/  LOP3.LUT R17, R17, 0xff, RZ, 0xc0, !PT ;  /* 0x000000ff11117812 */ /* 0x000fe400078ec0ff */
[----:B------:R-:W-:Y:S02]  /*19d0*/  IADD3 R2, PT, PT, R14, -0x1, RZ ;  /* 0xffffffff0e027810 */ /* 0x000fe40007ffe0ff */
[----:B------:R-:W-:-:S02]  /*19e0*/  IADD3 R21, PT, PT, R17, -0x1, RZ ;  /* 0xffffffff11157810 */ /* 0x000fc40007ffe0ff */
[----:B------:R-:W-:Y:S01]  /*19f0*/  ISETP.GT.U32.AND P0, PT, R2, 0xfd, PT ;  /* 0x000000fd0200780c */ /* 0x000fe20003f04070 */
[----:B------:R-:W-:-:S03]  /*1a00*/  IMAD.MOV.U32 R2, RZ, RZ, R0 ;  /* 0x000000ffff027224 */ /* 0x000fc600078e0000 */
        /* <DEDUP_REMOVED lines=20> */
[----:B------:R-:W-:-:S04]  /*1b50*/  IADD3 R12, PT, PT, R14, -0x1, RZ ;  /* 0xffffffff0e0c7810 */ /* 0x000fc80007ffe0ff */
[----:B------:R-:W-:-:S07]  /*1b60*/  ISETP.GE.AND P1, PT, R12, RZ, PT ;  /* 0x000000ff0c00720c */ /* 0x000fce0003f26270 */
[----:B------:R-:W-:Y:S01]  /*1b70*/  @P0 IMAD.MOV.U32 R12, RZ, RZ, RZ ;  /* 0x000000ffff0c0224 */ /* 0x000fe200078e00ff */
[----:B------:R-:W-:Y:S01]  /*1b80*/  @!P0 MOV R12, 0xffffffc0 ;  /* 0xffffffc0000c8802 */ /* 0x000fe20000000f00 */
[----:B------:R-:W-:-:S04]  /*1b90*/  @!P0 FFMA R3, R3, 1.84467440737095516160e+19, RZ ;  /* 0x5f80000003038823 */ /* 0x000fc800000000ff */
[----:B------:R-:W-:Y:S01]  /*1ba0*/  @!P1 FFMA R2, R0, 1.84467440737095516160e+19, RZ ;  /* 0x5f80000000029823 */ /* 0x000fe200000000ff */
[----:B------:R-:W-:-:S07]  /*1bb0*/  @!P1 IADD3 R12, PT, PT, R12, 0x40, RZ ;  /* 0x000000400c0c9810 */ /* 0x000fce0007ffe0ff */
.L_x_63:
[----:B------:R-:W-:Y:S01]  /*1bc0*/  LEA R21, R14, 0xc0800000, 0x17 ;  /* 0xc08000000e157811 */ /* 0x000fe200078eb8ff */
[----:B------:R-:W-:Y:S01]  /*1bd0*/  BSSY.RECONVERGENT B2, `(.L_x_68) ;  /* 0x0000036000027945 */ /* 0x000fe20003800200 */
[----:B------:R-:W-:-:S03]  /*1be0*/  IADD3 R17, PT, PT, R17, -0x7f, RZ ;  /* 0xffffff8111117810 */ /* 0x000fc60007ffe0ff */
[----:B------:R-:W-:Y:S02]  /*1bf0*/  IMAD.IADD R23, R2, 0x1, -R21 ;  /* 0x0000000102177824 */ /* 0x000fe400078e0a15 */
[C---:B------:R-:W-:Y:S01]  /*1c00*/  IMAD R2, R17.reuse, -0x800000, R3 ;  /* 0xff80000011027824 */ /* 0x040fe200078e0203 */
[----:B------:R-:W-:Y:S01]  /*1c10*/  IADD3 R17, PT, PT, R17, 0x7f, -R14 ;  /* 0x0000007f11117810 */ /* 0x000fe20007ffe80e */
[----:B------:R-:W0:Y:S01]  /*1c20*/  MUFU.RCP R24, R23 ;  /* 0x0000001700187308 */ /* 0x000e220000001000 */
[----:B------:R-:W-:Y:S02]  /*1c30*/  FADD.FTZ R21, -R23, -RZ ;  /* 0x800000ff17157221 */ /* 0x000fe40000010100 */
[----:B------:R-:W-:Y:S02]  /*1c40*/  IADD3 R17, PT, PT, R17, R12, RZ ;  /* 0x0000000c11117210 */ /* 0x000fe40007ffe0ff */
[----:B0-----:R-:W-:-:S04]  /*1c50*/  FFMA R25, R24, R21, 1 ;  /* 0x3f80000018197423 */ /* 0x001fc80000000015 */
[----:B------:R-:W-:-:S04]  /*1c60*/  FFMA R3, R24, R25, R24 ;  /* 0x0000001918037223 */ /* 0x000fc80000000018 */
[----:B------:R-:W-:-:S04]  /*1c70*/  FFMA R24, R2, R3, RZ ;  /* 0x0000000302187223 */ /* 0x000fc800000000ff */
[----:B------:R-:W-:-:S04]  /*1c80*/  FFMA R25, R21, R24, R2 ;  /* 0x0000001815197223 */ /* 0x000fc80000000002 */
[----:B------:R-:W-:-:S04]  /*1c90*/  FFMA R24, R3, R25, R24 ;  /* 0x0000001903187223 */ /* 0x000fc80000000018 */
[----:B------:R-:W-:-:S04]  /*1ca0*/  FFMA R21, R21, R24, R2 ;  /* 0x0000001815157223 */ /* 0x000fc80000000002 */
[----:B------:R-:W-:-:S05]  /*1cb0*/  FFMA R2, R3, R21, R24 ;  /* 0x0000001503027223 */ /* 0x000fca0000000018 */
[----:B------:R-:W-:-:S04]  /*1cc0*/  SHF.R.U32.HI R14, RZ, 0x17, R2 ;  /* 0x00000017ff0e7819 */ /* 0x000fc80000011602 */
[----:B------:R-:W-:-:S05]  /*1cd0*/  LOP3.LUT R12, R14, 0xff, RZ, 0xc0, !PT ;  /* 0x000000ff0e0c7812 */ /* 0x000fca00078ec0ff */
[----:B------:R-:W-:-:S05]  /*1ce0*/  IMAD.IADD R12, R12, 0x1, R17 ;  /* 0x000000010c0c7824 */ /* 0x000fca00078e0211 */
        /* <DEDUP_REMOVED lines=10> */
[CCC-:B------:R-:W-:Y:S01]  /*1d90*/  FFMA.RZ R14, R3.reuse, R21.reuse, R24.reuse ;  /* 0x00000015030e7223 */ /* 0x1c0fe2000000c018 */
[C---:B------:R-:W-:Y:S02]  /*1da0*/  ISETP.NE.AND P2, PT, R12.reuse, RZ, PT ;  /* 0x000000ff0c00720c */ /* 0x040fe40003f45270 */
[----:B------:R-:W-:Y:S02]  /*1db0*/  ISETP.NE.AND P1, PT, R12, RZ, PT ;  /* 0x000000ff0c00720c */ /* 0x000fe40003f25270 */
[----:B------:R-:W-:Y:S01]  /*1dc0*/  LOP3.LUT R17, R14, 0x7fffff, RZ, 0xc0, !PT ;  /* 0x007fffff0e117812 */ /* 0x000fe200078ec0ff */
[CCC-:B------:R-:W-:Y:S01]  /*1dd0*/  FFMA.RP R14, R3.reuse, R21.reuse, R24.reuse ;  /* 0x00000015030e7223 */ /* 0x1c0fe20000008018 */
[----:B------:R-:W-:Y:S01]  /*1de0*/  FFMA.RM R3, R3, R21, R24 ;  /* 0x0000001503037223 */ /* 0x000fe20000004018 */
[----:B------:R-:W-:Y:S01]  /*1df0*/  IADD3 R24, PT, PT, R12, 0x20, RZ ;  /* 0x000000200c187810 */ /* 0x000fe20007ffe0ff */
[----:B------:R-:W-:Y:S01]  /*1e00*/  IMAD.MOV R12, RZ, RZ, -R12 ;  /* 0x000000ffff0c7224 */ /* 0x000fe200078e0a0c */
[----:B------:R-:W-:-:S02]  /*1e10*/  LOP3.LUT R17, R17, 0x800000, RZ, 0xfc, !PT ;  /* 0x0080000011117812 */ /* 0x000fc400078efcff */
[----:B------:R-:W-:Y:S02]  /*1e20*/  FSETP.NEU.FTZ.AND P0, PT, R14, R3, PT ;  /* 0x000000030e00720b */ /* 0x000fe40003f1d000 */
[----:B------:R-:W-:Y:S02]  /*1e30*/  SHF.L.U32 R24, R17, R24, RZ ;  /* 0x0000001811187219 */ /* 0x000fe400000006ff */
        /* <DEDUP_REMOVED lines=11> */
.L_x_70:
[----:B------:R-:W-:-:S04]  /*1ef0*/  LOP3.LUT R2, R2, 0x80000000, RZ, 0xc0, !PT ;  /* 0x8000000002027812 */ /* 0x000fc800078ec0ff */
[----:B------:R-:W-:Y:S01]  /*1f00*/  LOP3.LUT R2, R2, 0x7f800000, RZ, 0xfc, !PT ;  /* 0x7f80000002027812 */ /* 0x000fe200078efcff */
[----:B------:R-:W-:Y:S06]  /*1f10*/  BRA `(.L_x_71) ;  /* 0x0000000000047947 */ /* 0x000fec0003800000 */
.L_x_69:
[----:B------:R-:W-:-:S07]  /*1f20*/  LEA R2, R17, R2, 0x17 ;  /* 0x0000000211027211 */ /* 0x000fce00078eb8ff */
.L_x_71:
[----:B------:R-:W-:Y:S05]  /*1f30*/  BSYNC.RECONVERGENT B2 ;  /* 0x0000000000027941 */ /* 0x000fea0003800200 */
.L_x_68:
[----:B------:R-:W-:Y:S05]  /*1f40*/  BRA `(.L_x_72) ;  /* 0x0000000000207947 */ /* 0x000fea0003800000 */
.L_x_67:
[----:B------:R-:W-:-:S04]  /*1f50*/  LOP3.LUT R2, R2, 0x80000000, R3, 0x48, !PT ;  /* 0x8000000002027812 */ /* 0x000fc800078e4803 */
[----:B------:R-:W-:Y:S01]  /*1f60*/  LOP3.LUT R2, R2, 0x7f800000, RZ, 0xfc, !PT ;  /* 0x7f80000002027812 */ /* 0x000fe200078efcff */
[----:B------:R-:W-:Y:S06]  /*1f70*/  BRA `(.L_x_72) ;  /* 0x0000000000147947 */ /* 0x000fec0003800000 */
.L_x_66:
[----:B------:R-:W-:Y:S01]  /*1f80*/  LOP3.LUT R2, R2, 0x80000000, R3, 0x48, !PT ;  /* 0x8000000002027812 */ /* 0x000fe200078e4803 */
[----:B------:R-:W-:Y:S06]  /*1f90*/  BRA `(.L_x_72) ;  /* 0x00000000000c7947 */ /* 0x000fec0003800000 */
.L_x_65:
[----:B------:R-:W0:Y:S01]  /*1fa0*/  MUFU.RSQ R2, -QNAN ;  /* 0xffc0000000027908 */ /* 0x000e220000001400 */
[----:B------:R-:W-:Y:S05]  /*1fb0*/  BRA `(.L_x_72) ;  /* 0x0000000000047947 */ /* 0x000fea0003800000 */
.L_x_64:
[----:B------:R-:W-:-:S07]  /*1fc0*/  FADD.FTZ R2, R3, R0 ;  /* 0x0000000003027221 */ /* 0x000fce0000010000 */
.L_x_72:
[----:B------:R-:W-:Y:S05]  /*1fd0*/  BSYNC.RECONVERGENT B1 ;  /* 0x0000000000017941 */ /* 0x000fea0003800200 */
.L_x_62:
[----:B------:R-:W-:Y:S02]  /*1fe0*/  HFMA2 R3, -RZ, RZ, 0, 0 ;  /* 0x00000000ff037431 */ /* 0x000fe400000001ff */
[----:B0-----:R-:W-:Y:S01]  /*1ff0*/  IMAD.MOV.U32 R12, RZ, RZ, R2 ;  /* 0x000000ffff0c7224 */ /* 0x001fe200078e0002 */
[----:B------:R-:W-:-:S04]  /*2000*/  MOV R2, R16 ;  /* 0x0000001000027202 */ /* 0x000fc80000000f00 */
[----:B------:R-:W-:Y:S05]  /*2010*/  RET.REL.NODEC R2 `(_Z5ZcalcPKfS0_PfS0_ifii) ;  /* 0xffffffdc02f87950 */ /* 0x000fea0003c3ffff */
.L_x_73:
        /* <DEDUP_REMOVED lines=14> */
.L_x_76:


//--------------------- .nv.shared._Z5fCalcPKfS0_S0_S0_Pfifii --------------------------
	.section	.nv.shared._Z5fCalcPKfS0_S0_S0_Pfifii,"aw",@nobits
	.sectionflags	@""
	.align	16
	.zero		1024


//--------------------- .nv.shared.reserved.0     --------------------------
	.section	.nv.shared.reserved.0,"aw",@nobits
	.weak		__nv_reservedSMEM_offset_0_alias
	.size		__nv_reservedSMEM_offset_0_alias, 0, 64
	.other		__nv_reservedSMEM_offset_0_alias,@"STO_CUDA_RESERVED_SHARED STV_DEFAULT"
__nv_reservedSMEM_offset_0_alias:
	.zero		0
	.zero		64


//--------------------- .nv.shared._Z5ZcalcPKfS0_PfS0_ifii --------------------------
	.section	.nv.shared._Z5ZcalcPKfS0_PfS0_ifii,"aw",@nobits
	.sectionflags	@""
	.align	16
	.zero		1024


//--------------------- .nv.constant0._Z5fCalcPKfS0_S0_S0_Pfifii --------------------------
	.section	.nv.constant0._Z5fCalcPKfS0_S0_S0_Pfifii,"a",@progbits
	.sectionflags	@""
	.align	4
.nv.constant0._Z5fCalcPKfS0_S0_S0_Pfifii:
	.zero		952


//--------------------- .nv.constant0._Z5ZcalcPKfS0_PfS0_ifii --------------------------
	.section	.nv.constant0._Z5ZcalcPKfS0_PfS0_ifii,"a",@progbits
	.sectionflags	@""
	.align	4
.nv.constant0._Z5ZcalcPKfS0_PfS0_ifii:
	.zero		944


//--------------------- SYMBOLS --------------------------

	.type		.nv.reservedSmem.offset0,@object
	.size		.nv.reservedSmem.offset0,0x4
	.type		.nv.reservedSmem.cap,@object
	.size		.nv.reservedSmem.cap,0x4
